//
// Generated by NVIDIA NVVM Compiler
//
// Compiler Build ID: CL-36424714
// Cuda compilation tools, release 13.0, V13.0.88
// Based on NVVM 20.0.0
//

.version 9.0
.target sm_100
.address_size 64

	// .globl	_Z5conv1PiS_
.const .align 4 .b8 PIC[3136];
// _ZZ5conv1PiS_E3fil has been demoted
// _ZZ10maxpoolingPiS_E3max has been demoted
// _ZZ7maxpoolPiS_E4max2 has been demoted

.visible .entry _Z5conv1PiS_(
	.param .u64 .ptr .align 1 _Z5conv1PiS__param_0,
	.param .u64 .ptr .align 1 _Z5conv1PiS__param_1
)
{
	.reg .pred 	%p<3>;
	.reg .b32 	%r<91>;
	.reg .b64 	%rd<12>;
	// demoted variable
	.shared .align 4 .b8 _ZZ5conv1PiS_E3fil[100];
	ld.param.u64 	%rd1, [_Z5conv1PiS__param_0];
	ld.param.u64 	%rd2, [_Z5conv1PiS__param_1];
	mov.u32 	%r1, %tid.y;
	mov.u32 	%r4, %tid.x;
	mov.u32 	%r3, %ctaid.x;
	max.u32 	%r5, %r1, %r4;
	setp.gt.u32 	%p1, %r5, 4;
	@%p1 bra 	$L__BB0_2;
	cvta.to.global.u64 	%rd3, %rd1;
	mad.lo.s32 	%r6, %r1, 5, %r4;
	mad.lo.s32 	%r7, %r3, 25, %r6;
	mul.wide.u32 	%rd4, %r7, 4;
	add.s64 	%rd5, %rd3, %rd4;
	ld.global.u32 	%r8, [%rd5];
	shl.b32 	%r9, %r6, 2;
	mov.u32 	%r10, _ZZ5conv1PiS_E3fil;
	add.s32 	%r11, %r10, %r9;
	st.shared.u32 	[%r11], %r8;
$L__BB0_2:
	bar.sync 	0;
	setp.gt.u32 	%p2, %r5, 23;
	@%p2 bra 	$L__BB0_4;
	ld.shared.u32 	%r13, [_ZZ5conv1PiS_E3fil];
	mad.lo.s32 	%r14, %r1, 28, %r4;
	mul.wide.u32 	%rd6, %r14, 4;
	mov.u64 	%rd7, PIC;
	add.s64 	%rd8, %rd7, %rd6;
	ld.const.u32 	%r15, [%rd8];
	mul.lo.s32 	%r16, %r15, %r13;
	ld.shared.u32 	%r17, [_ZZ5conv1PiS_E3fil+4];
	ld.const.u32 	%r18, [%rd8+4];
	mad.lo.s32 	%r19, %r18, %r17, %r16;
	ld.shared.u32 	%r20, [_ZZ5conv1PiS_E3fil+8];
	ld.const.u32 	%r21, [%rd8+8];
	mad.lo.s32 	%r22, %r21, %r20, %r19;
	ld.shared.u32 	%r23, [_ZZ5conv1PiS_E3fil+12];
	ld.const.u32 	%r24, [%rd8+12];
	mad.lo.s32 	%r25, %r24, %r23, %r22;
	ld.shared.u32 	%r26, [_ZZ5conv1PiS_E3fil+16];
	ld.const.u32 	%r27, [%rd8+16];
	mad.lo.s32 	%r28, %r27, %r26, %r25;
	ld.shared.u32 	%r29, [_ZZ5conv1PiS_E3fil+20];
	ld.const.u32 	%r30, [%rd8+112];
	mad.lo.s32 	%r31, %r30, %r29, %r28;
	ld.shared.u32 	%r32, [_ZZ5conv1PiS_E3fil+24];
	ld.const.u32 	%r33, [%rd8+116];
	mad.lo.s32 	%r34, %r33, %r32, %r31;
	ld.shared.u32 	%r35, [_ZZ5conv1PiS_E3fil+28];
	ld.const.u32 	%r36, [%rd8+120];
	mad.lo.s32 	%r37, %r36, %r35, %r34;
	ld.shared.u32 	%r38, [_ZZ5conv1PiS_E3fil+32];
	ld.const.u32 	%r39, [%rd8+124];
	mad.lo.s32 	%r40, %r39, %r38, %r37;
	ld.shared.u32 	%r41, [_ZZ5conv1PiS_E3fil+36];
	ld.const.u32 	%r42, [%rd8+128];
	mad.lo.s32 	%r43, %r42, %r41, %r40;
	ld.shared.u32 	%r44, [_ZZ5conv1PiS_E3fil+40];
	ld.const.u32 	%r45, [%rd8+224];
	mad.lo.s32 	%r46, %r45, %r44, %r43;
	ld.shared.u32 	%r47, [_ZZ5conv1PiS_E3fil+44];
	ld.const.u32 	%r48, [%rd8+228];
	mad.lo.s32 	%r49, %r48, %r47, %r46;
	ld.shared.u32 	%r50, [_ZZ5conv1PiS_E3fil+48];
	ld.const.u32 	%r51, [%rd8+232];
	mad.lo.s32 	%r52, %r51, %r50, %r49;
	ld.shared.u32 	%r53, [_ZZ5conv1PiS_E3fil+52];
	ld.const.u32 	%r54, [%rd8+236];
	mad.lo.s32 	%r55, %r54, %r53, %r52;
	ld.shared.u32 	%r56, [_ZZ5conv1PiS_E3fil+56];
	ld.const.u32 	%r57, [%rd8+240];
	mad.lo.s32 	%r58, %r57, %r56, %r55;
	ld.shared.u32 	%r59, [_ZZ5conv1PiS_E3fil+60];
	ld.const.u32 	%r60, [%rd8+336];
	mad.lo.s32 	%r61, %r60, %r59, %r58;
	ld.shared.u32 	%r62, [_ZZ5conv1PiS_E3fil+64];
	ld.const.u32 	%r63, [%rd8+340];
	mad.lo.s32 	%r64, %r63, %r62, %r61;
	ld.shared.u32 	%r65, [_ZZ5conv1PiS_E3fil+68];
	ld.const.u32 	%r66, [%rd8+344];
	mad.lo.s32 	%r67, %r66, %r65, %r64;
	ld.shared.u32 	%r68, [_ZZ5conv1PiS_E3fil+72];
	ld.const.u32 	%r69, [%rd8+348];
	mad.lo.s32 	%r70, %r69, %r68, %r67;
	ld.shared.u32 	%r71, [_ZZ5conv1PiS_E3fil+76];
	ld.const.u32 	%r72, [%rd8+352];
	mad.lo.s32 	%r73, %r72, %r71, %r70;
	ld.shared.u32 	%r74, [_ZZ5conv1PiS_E3fil+80];
	ld.const.u32 	%r75, [%rd8+448];
	mad.lo.s32 	%r76, %r75, %r74, %r73;
	ld.shared.u32 	%r77, [_ZZ5conv1PiS_E3fil+84];
	mad.lo.s32 	%r78, %r63, %r77, %r76;
	ld.shared.u32 	%r79, [_ZZ5conv1PiS_E3fil+88];
	ld.const.u32 	%r80, [%rd8+456];
	mad.lo.s32 	%r81, %r80, %r79, %r78;
	ld.shared.u32 	%r82, [_ZZ5conv1PiS_E3fil+92];
	ld.const.u32 	%r83, [%rd8+460];
	mad.lo.s32 	%r84, %r83, %r82, %r81;
	ld.shared.u32 	%r85, [_ZZ5conv1PiS_E3fil+96];
	ld.const.u32 	%r86, [%rd8+464];
	mad.lo.s32 	%r87, %r86, %r85, %r84;
	shl.b32 	%r88, %r1, 2;
	sub.s32 	%r89, %r14, %r88;
	mad.lo.s32 	%r90, %r3, 576, %r89;
	cvta.to.global.u64 	%rd9, %rd2;
	mul.wide.u32 	%rd10, %r90, 4;
	add.s64 	%rd11, %rd9, %rd10;
	st.global.u32 	[%rd11], %r87;
$L__BB0_4:
	ret;

}
	// .globl	_Z10maxpoolingPiS_
.visible .entry _Z10maxpoolingPiS_(
	.param .u64 .ptr .align 1 _Z10maxpoolingPiS__param_0,
	.param .u64 .ptr .align 1 _Z10maxpoolingPiS__param_1
)
{
	.reg .pred 	%p<5>;
	.reg .b32 	%r<30>;
	.reg .b64 	%rd<11>;
	// demoted variable
	.shared .align 4 .b8 _ZZ10maxpoolingPiS_E3max[2304];
	ld.param.u64 	%rd2, [_Z10maxpoolingPiS__param_0];
	ld.param.u64 	%rd3, [_Z10maxpoolingPiS__param_1];
	cvta.to.global.u64 	%rd1, %rd3;
	mov.u32 	%r1, %tid.y;
	mov.u32 	%r7, %tid.x;
	mov.u32 	%r3, %ctaid.x;
	max.u32 	%r8, %r1, %r7;
	setp.lt.u32 	%p1, %r8, 12;
	setp.gt.u32 	%p2, %r8, 11;
	@%p2 bra 	$L__BB1_2;
	cvta.to.global.u64 	%rd4, %rd2;
	shl.b32 	%r9, %r7, 1;
	mad.lo.s32 	%r10, %r1, 48, %r9;
	mad.lo.s32 	%r11, %r3, 576, %r10;
	mul.wide.u32 	%rd5, %r11, 4;
	add.s64 	%rd6, %rd4, %rd5;
	ld.global.u32 	%r12, [%rd6];
	shl.b32 	%r13, %r10, 2;
	mov.u32 	%r14, _ZZ10maxpoolingPiS_E3max;
	add.s32 	%r15, %r14, %r13;
	st.shared.u32 	[%r15], %r12;
	ld.global.u32 	%r16, [%rd6+4];
	st.shared.u32 	[%r15+4], %r16;
	ld.global.u32 	%r17, [%rd6+96];
	st.shared.u32 	[%r15+96], %r17;
	ld.global.u32 	%r18, [%rd6+100];
	st.shared.u32 	[%r15+100], %r18;
$L__BB1_2:
	bar.sync 	0;
	not.pred 	%p3, %p1;
	@%p3 bra 	$L__BB1_6;
	mad.lo.s32 	%r4, %r1, 24, %r7;
	shl.b32 	%r19, %r4, 2;
	mov.u32 	%r20, _ZZ10maxpoolingPiS_E3max;
	add.s32 	%r21, %r20, %r19;
	ld.shared.u32 	%r22, [%r21];
	ld.shared.u32 	%r23, [%r21+4];
	max.s32 	%r5, %r22, %r23;
	ld.shared.u32 	%r24, [%r21+96];
	ld.shared.u32 	%r25, [%r21+100];
	max.s32 	%r6, %r24, %r25;
	setp.lt.s32 	%p4, %r5, %r6;
	@%p4 bra 	$L__BB1_5;
	mad.lo.s32 	%r26, %r1, -12, %r4;
	mad.lo.s32 	%r27, %r3, 144, %r26;
	mul.wide.u32 	%rd7, %r27, 4;
	add.s64 	%rd8, %rd1, %rd7;
	st.global.u32 	[%rd8], %r5;
	bra.uni 	$L__BB1_6;
$L__BB1_5:
	mad.lo.s32 	%r28, %r1, -12, %r4;
	mad.lo.s32 	%r29, %r3, 144, %r28;
	mul.wide.u32 	%rd9, %r29, 4;
	add.s64 	%rd10, %rd1, %rd9;
	st.global.u32 	[%rd10], %r6;
$L__BB1_6:
	ret;

}
	// .globl	_Z5conv2PiS_S_
.visible .entry _Z5conv2PiS_S_(
	.param .u64 .ptr .align 1 _Z5conv2PiS_S__param_0,
	.param .u64 .ptr .align 1 _Z5conv2PiS_S__param_1,
	.param .u64 .ptr .align 1 _Z5conv2PiS_S__param_2
)
{
	.reg .pred 	%p<3>;
	.reg .b32 	%r<92>;
	.reg .b64 	%rd<21>;

	ld.param.u64 	%rd7, [_Z5conv2PiS_S__param_0];
	ld.param.u64 	%rd8, [_Z5conv2PiS_S__param_1];
	ld.param.u64 	%rd9, [_Z5conv2PiS_S__param_2];
	mov.u32 	%r1, %tid.y;
	mov.u32 	%r2, %tid.x;
	mov.u32 	%r3, %ctaid.x;
	or.b32  	%r8, %r1, %r2;
	and.b32  	%r9, %r8, 1016;
	setp.ne.s32 	%p1, %r9, 0;
	@%p1 bra 	$L__BB2_4;
	mul.lo.s32 	%r11, %r3, 800;
	mul.wide.u32 	%rd10, %r11, 4;
	cvta.to.global.u64 	%rd11, %rd8;
	add.s64 	%rd12, %rd10, %rd11;
	add.s64 	%rd20, %rd12, 48;
	mad.lo.s32 	%r12, %r1, 12, %r2;
	mul.wide.u32 	%rd13, %r12, 4;
	cvta.to.global.u64 	%rd14, %rd7;
	add.s64 	%rd15, %rd13, %rd14;
	add.s64 	%rd19, %rd15, 104;
	mov.b32 	%r90, 0;
	mov.u32 	%r91, %r90;
$L__BB2_2:
	ld.global.u32 	%r13, [%rd20+-48];
	ld.global.u32 	%r14, [%rd19+-104];
	mad.lo.s32 	%r15, %r14, %r13, %r91;
	ld.global.u32 	%r16, [%rd20+-44];
	ld.global.u32 	%r17, [%rd19+-100];
	mad.lo.s32 	%r18, %r17, %r16, %r15;
	ld.global.u32 	%r19, [%rd20+-40];
	ld.global.u32 	%r20, [%rd19+-96];
	mad.lo.s32 	%r21, %r20, %r19, %r18;
	ld.global.u32 	%r22, [%rd20+-36];
	ld.global.u32 	%r23, [%rd19+-92];
	mad.lo.s32 	%r24, %r23, %r22, %r21;
	ld.global.u32 	%r25, [%rd20+-32];
	ld.global.u32 	%r26, [%rd19+-88];
	mad.lo.s32 	%r27, %r26, %r25, %r24;
	ld.global.u32 	%r28, [%rd20+-28];
	ld.global.u32 	%r29, [%rd19+-56];
	mad.lo.s32 	%r30, %r29, %r28, %r27;
	ld.global.u32 	%r31, [%rd20+-24];
	ld.global.u32 	%r32, [%rd19+-52];
	mad.lo.s32 	%r33, %r32, %r31, %r30;
	ld.global.u32 	%r34, [%rd20+-20];
	ld.global.u32 	%r35, [%rd19+-48];
	mad.lo.s32 	%r36, %r35, %r34, %r33;
	ld.global.u32 	%r37, [%rd20+-16];
	ld.global.u32 	%r38, [%rd19+-44];
	mad.lo.s32 	%r39, %r38, %r37, %r36;
	ld.global.u32 	%r40, [%rd20+-12];
	ld.global.u32 	%r41, [%rd19+-40];
	mad.lo.s32 	%r42, %r41, %r40, %r39;
	ld.global.u32 	%r43, [%rd20+-8];
	ld.global.u32 	%r44, [%rd19+-8];
	mad.lo.s32 	%r45, %r44, %r43, %r42;
	ld.global.u32 	%r46, [%rd20+-4];
	ld.global.u32 	%r47, [%rd19+-4];
	mad.lo.s32 	%r48, %r47, %r46, %r45;
	ld.global.u32 	%r49, [%rd20];
	ld.global.u32 	%r50, [%rd19];
	mad.lo.s32 	%r51, %r50, %r49, %r48;
	ld.global.u32 	%r52, [%rd20+4];
	ld.global.u32 	%r53, [%rd19+4];
	mad.lo.s32 	%r54, %r53, %r52, %r51;
	ld.global.u32 	%r55, [%rd20+8];
	ld.global.u32 	%r56, [%rd19+8];
	mad.lo.s32 	%r57, %r56, %r55, %r54;
	ld.global.u32 	%r58, [%rd20+12];
	ld.global.u32 	%r59, [%rd19+40];
	mad.lo.s32 	%r60, %r59, %r58, %r57;
	ld.global.u32 	%r61, [%rd20+16];
	ld.global.u32 	%r62, [%rd19+44];
	mad.lo.s32 	%r63, %r62, %r61, %r60;
	ld.global.u32 	%r64, [%rd20+20];
	ld.global.u32 	%r65, [%rd19+48];
	mad.lo.s32 	%r66, %r65, %r64, %r63;
	ld.global.u32 	%r67, [%rd20+24];
	ld.global.u32 	%r68, [%rd19+52];
	mad.lo.s32 	%r69, %r68, %r67, %r66;
	ld.global.u32 	%r70, [%rd20+28];
	ld.global.u32 	%r71, [%rd19+56];
	mad.lo.s32 	%r72, %r71, %r70, %r69;
	ld.global.u32 	%r73, [%rd20+32];
	ld.global.u32 	%r74, [%rd19+88];
	mad.lo.s32 	%r75, %r74, %r73, %r72;
	ld.global.u32 	%r76, [%rd20+36];
	mad.lo.s32 	%r77, %r62, %r76, %r75;
	ld.global.u32 	%r78, [%rd20+40];
	ld.global.u32 	%r79, [%rd19+96];
	mad.lo.s32 	%r80, %r79, %r78, %r77;
	ld.global.u32 	%r81, [%rd20+44];
	ld.global.u32 	%r82, [%rd19+100];
	mad.lo.s32 	%r83, %r82, %r81, %r80;
	ld.global.u32 	%r84, [%rd20+48];
	ld.global.u32 	%r85, [%rd19+104];
	mad.lo.s32 	%r91, %r85, %r84, %r83;
	add.s32 	%r90, %r90, 1;
	add.s64 	%rd20, %rd20, 100;
	add.s64 	%rd19, %rd19, 576;
	setp.ne.s32 	%p2, %r90, 32;
	@%p2 bra 	$L__BB2_2;
	shl.b32 	%r86, %r3, 6;
	shl.b32 	%r87, %r1, 3;
	add.s32 	%r88, %r87, %r2;
	add.s32 	%r89, %r88, %r86;
	cvta.to.global.u64 	%rd16, %rd9;
	mul.wide.u32 	%rd17, %r89, 4;
	add.s64 	%rd18, %rd16, %rd17;
	st.global.u32 	[%rd18], %r91;
$L__BB2_4:
	ret;

}
	// .globl	_Z7maxpoolPiS_
.visible .entry _Z7maxpoolPiS_(
	.param .u64 .ptr .align 1 _Z7maxpoolPiS__param_0,
	.param .u64 .ptr .align 1 _Z7maxpoolPiS__param_1
)
{
	.reg .pred 	%p<4>;
	.reg .b32 	%r<35>;
	.reg .b64 	%rd<9>;
	// demoted variable
	.shared .align 4 .b8 _ZZ7maxpoolPiS_E4max2[256];
	ld.param.u64 	%rd2, [_Z7maxpoolPiS__param_1];
	cvta.to.global.u64 	%rd1, %rd2;
	mov.u32 	%r1, %tid.y;
	mov.u32 	%r2, %tid.x;
	mov.u32 	%r3, %ctaid.x;
	or.b32  	%r4, %r1, %r2;
	and.b32  	%r7, %r4, 1016;
	setp.ne.s32 	%p1, %r7, 0;
	@%p1 bra 	$L__BB3_2;
	shl.b32 	%r8, %r3, 6;
	shl.b32 	%r9, %r1, 3;
	add.s32 	%r10, %r9, %r2;
	add.s32 	%r11, %r10, %r8;
	mul.wide.u32 	%rd3, %r11, 4;
	add.s64 	%rd4, %rd1, %rd3;
	ld.global.u32 	%r12, [%rd4];
	shl.b32 	%r13, %r10, 2;
	mov.u32 	%r14, _ZZ7maxpoolPiS_E4max2;
	add.s32 	%r15, %r14, %r13;
	st.shared.u32 	[%r15], %r12;
$L__BB3_2:
	bar.sync 	0;
	and.b32  	%r16, %r4, 1020;
	setp.ne.s32 	%p2, %r16, 0;
	@%p2 bra 	$L__BB3_6;
	shl.b32 	%r17, %r1, 4;
	shl.b32 	%r18, %r2, 1;
	add.s32 	%r19, %r17, %r18;
	shl.b32 	%r20, %r19, 2;
	mov.u32 	%r21, _ZZ7maxpoolPiS_E4max2;
	add.s32 	%r22, %r21, %r20;
	ld.shared.u32 	%r23, [%r22];
	ld.shared.u32 	%r24, [%r22+4];
	ld.shared.u32 	%r25, [%r22+32];
	ld.shared.u32 	%r26, [%r22+36];
	max.s32 	%r5, %r23, %r24;
	max.s32 	%r6, %r25, %r26;
	setp.lt.s32 	%p3, %r5, %r6;
	@%p3 bra 	$L__BB3_5;
	shl.b32 	%r27, %r3, 4;
	shl.b32 	%r28, %r1, 2;
	add.s32 	%r29, %r28, %r2;
	add.s32 	%r30, %r29, %r27;
	mul.wide.u32 	%rd5, %r30, 4;
	add.s64 	%rd6, %rd1, %rd5;
	st.global.u32 	[%rd6], %r5;
	bra.uni 	$L__BB3_6;
$L__BB3_5:
	shl.b32 	%r31, %r3, 4;
	shl.b32 	%r32, %r1, 2;
	add.s32 	%r33, %r32, %r2;
	add.s32 	%r34, %r33, %r31;
	mul.wide.u32 	%rd7, %r34, 4;
	add.s64 	%rd8, %rd1, %rd7;
	st.global.u32 	[%rd8], %r6;
$L__BB3_6:
	ret;

}
	// .globl	_Z6dense1PiS_S_
.visible .entry _Z6dense1PiS_S_(
	.param .u64 .ptr .align 1 _Z6dense1PiS_S__param_0,
	.param .u64 .ptr .align 1 _Z6dense1PiS_S__param_1,
	.param .u64 .ptr .align 1 _Z6dense1PiS_S__param_2
)
{
	.reg .pred 	%p<2>;
	.reg .b32 	%r<57>;
	.reg .b64 	%rd<19>;

	ld.param.u64 	%rd8, [_Z6dense1PiS_S__param_0];
	ld.param.u64 	%rd9, [_Z6dense1PiS_S__param_1];
	ld.param.u64 	%rd10, [_Z6dense1PiS_S__param_2];
	cvta.to.global.u64 	%rd11, %rd10;
	cvta.to.global.u64 	%rd12, %rd8;
	cvta.to.global.u64 	%rd13, %rd9;
	mov.u32 	%r7, %tid.x;
	mul.wide.u32 	%rd14, %r7, 4;
	add.s64 	%rd1, %rd11, %rd14;
	ld.global.u32 	%r55, [%rd1];
	mul.wide.u32 	%rd15, %r7, 4096;
	add.s64 	%rd16, %rd15, %rd13;
	add.s64 	%rd18, %rd16, 32;
	add.s64 	%rd17, %rd12, 32;
	mov.b32 	%r56, 0;
$L__BB4_1:
	ld.global.u32 	%r8, [%rd18+-32];
	ld.global.u32 	%r9, [%rd17+-32];
	mad.lo.s32 	%r10, %r9, %r8, %r55;
	st.global.u32 	[%rd1], %r10;
	ld.global.u32 	%r11, [%rd18+-28];
	ld.global.u32 	%r12, [%rd17+-28];
	mad.lo.s32 	%r13, %r12, %r11, %r10;
	st.global.u32 	[%rd1], %r13;
	ld.global.u32 	%r14, [%rd18+-24];
	ld.global.u32 	%r15, [%rd17+-24];
	mad.lo.s32 	%r16, %r15, %r14, %r13;
	st.global.u32 	[%rd1], %r16;
	ld.global.u32 	%r17, [%rd18+-20];
	ld.global.u32 	%r18, [%rd17+-20];
	mad.lo.s32 	%r19, %r18, %r17, %r16;
	st.global.u32 	[%rd1], %r19;
	ld.global.u32 	%r20, [%rd18+-16];
	ld.global.u32 	%r21, [%rd17+-16];
	mad.lo.s32 	%r22, %r21, %r20, %r19;
	st.global.u32 	[%rd1], %r22;
	ld.global.u32 	%r23, [%rd18+-12];
	ld.global.u32 	%r24, [%rd17+-12];
	mad.lo.s32 	%r25, %r24, %r23, %r22;
	st.global.u32 	[%rd1], %r25;
	ld.global.u32 	%r26, [%rd18+-8];
	ld.global.u32 	%r27, [%rd17+-8];
	mad.lo.s32 	%r28, %r27, %r26, %r25;
	st.global.u32 	[%rd1], %r28;
	ld.global.u32 	%r29, [%rd18+-4];
	ld.global.u32 	%r30, [%rd17+-4];
	mad.lo.s32 	%r31, %r30, %r29, %r28;
	st.global.u32 	[%rd1], %r31;
	ld.global.u32 	%r32, [%rd18];
	ld.global.u32 	%r33, [%rd17];
	mad.lo.s32 	%r34, %r33, %r32, %r31;
	st.global.u32 	[%rd1], %r34;
	ld.global.u32 	%r35, [%rd18+4];
	ld.global.u32 	%r36, [%rd17+4];
	mad.lo.s32 	%r37, %r36, %r35, %r34;
	st.global.u32 	[%rd1], %r37;
	ld.global.u32 	%r38, [%rd18+8];
	ld.global.u32 	%r39, [%rd17+8];
	mad.lo.s32 	%r40, %r39, %r38, %r37;
	st.global.u32 	[%rd1], %r40;
	ld.global.u32 	%r41, [%rd18+12];
	ld.global.u32 	%r42, [%rd17+12];
	mad.lo.s32 	%r43, %r42, %r41, %r40;
	st.global.u32 	[%rd1], %r43;
	ld.global.u32 	%r44, [%rd18+16];
	ld.global.u32 	%r45, [%rd17+16];
	mad.lo.s32 	%r46, %r45, %r44, %r43;
	st.global.u32 	[%rd1], %r46;
	ld.global.u32 	%r47, [%rd18+20];
	ld.global.u32 	%r48, [%rd17+20];
	mad.lo.s32 	%r49, %r48, %r47, %r46;
	st.global.u32 	[%rd1], %r49;
	ld.global.u32 	%r50, [%rd18+24];
	ld.global.u32 	%r51, [%rd17+24];
	mad.lo.s32 	%r52, %r51, %r50, %r49;
	st.global.u32 	[%rd1], %r52;
	ld.global.u32 	%r53, [%rd18+28];
	ld.global.u32 	%r54, [%rd17+28];
	mad.lo.s32 	%r55, %r54, %r53, %r52;
	st.global.u32 	[%rd1], %r55;
	add.s32 	%r56, %r56, 16;
	add.s64 	%rd18, %rd18, 64;
	add.s64 	%rd17, %rd17, 64;
	setp.ne.s32 	%p1, %r56, 1024;
	@%p1 bra 	$L__BB4_1;
	ret;

}
	// .globl	_Z6dense2PiS_S_
.visible .entry _Z6dense2PiS_S_(
	.param .u64 .ptr .align 1 _Z6dense2PiS_S__param_0,
	.param .u64 .ptr .align 1 _Z6dense2PiS_S__param_1,
	.param .u64 .ptr .align 1 _Z6dense2PiS_S__param_2
)
{
	.reg .b32 	%r<196>;
	.reg .b64 	%rd<11>;

	ld.param.u64 	%rd1, [_Z6dense2PiS_S__param_0];
	ld.param.u64 	%rd2, [_Z6dense2PiS_S__param_1];
	ld.param.u64 	%rd3, [_Z6dense2PiS_S__param_2];
	cvta.to.global.u64 	%rd4, %rd3;
	cvta.to.global.u64 	%rd5, %rd1;
	cvta.to.global.u64 	%rd6, %rd2;
	mov.u32 	%r1, %tid.x;
	shl.b32 	%r2, %r1, 6;
	mul.wide.u32 	%rd7, %r1, 4;
	add.s64 	%rd8, %rd4, %rd7;
	ld.global.u32 	%r3, [%rd8];
	mul.wide.u32 	%rd9, %r2, 4;
	add.s64 	%rd10, %rd6, %rd9;
	ld.global.u32 	%r4, [%rd10];
	ld.global.u32 	%r5, [%rd5];
	mad.lo.s32 	%r6, %r5, %r4, %r3;
	st.global.u32 	[%rd8], %r6;
	ld.global.u32 	%r7, [%rd10+4];
	ld.global.u32 	%r8, [%rd5+4];
	mad.lo.s32 	%r9, %r8, %r7, %r6;
	st.global.u32 	[%rd8], %r9;
	ld.global.u32 	%r10, [%rd10+8];
	ld.global.u32 	%r11, [%rd5+8];
	mad.lo.s32 	%r12, %r11, %r10, %r9;
	st.global.u32 	[%rd8], %r12;
	ld.global.u32 	%r13, [%rd10+12];
	ld.global.u32 	%r14, [%rd5+12];
	mad.lo.s32 	%r15, %r14, %r13, %r12;
	st.global.u32 	[%rd8], %r15;
	ld.global.u32 	%r16, [%rd10+16];
	ld.global.u32 	%r17, [%rd5+16];
	mad.lo.s32 	%r18, %r17, %r16, %r15;
	st.global.u32 	[%rd8], %r18;
	ld.global.u32 	%r19, [%rd10+20];
	ld.global.u32 	%r20, [%rd5+20];
	mad.lo.s32 	%r21, %r20, %r19, %r18;
	st.global.u32 	[%rd8], %r21;
	ld.global.u32 	%r22, [%rd10+24];
	ld.global.u32 	%r23, [%rd5+24];
	mad.lo.s32 	%r24, %r23, %r22, %r21;
	st.global.u32 	[%rd8], %r24;
	ld.global.u32 	%r25, [%rd10+28];
	ld.global.u32 	%r26, [%rd5+28];
	mad.lo.s32 	%r27, %r26, %r25, %r24;
	st.global.u32 	[%rd8], %r27;
	ld.global.u32 	%r28, [%rd10+32];
	ld.global.u32 	%r29, [%rd5+32];
	mad.lo.s32 	%r30, %r29, %r28, %r27;
	st.global.u32 	[%rd8], %r30;
	ld.global.u32 	%r31, [%rd10+36];
	ld.global.u32 	%r32, [%rd5+36];
	mad.lo.s32 	%r33, %r32, %r31, %r30;
	st.global.u32 	[%rd8], %r33;
	ld.global.u32 	%r34, [%rd10+40];
	ld.global.u32 	%r35, [%rd5+40];
	mad.lo.s32 	%r36, %r35, %r34, %r33;
	st.global.u32 	[%rd8], %r36;
	ld.global.u32 	%r37, [%rd10+44];
	ld.global.u32 	%r38, [%rd5+44];
	mad.lo.s32 	%r39, %r38, %r37, %r36;
	st.global.u32 	[%rd8], %r39;
	ld.global.u32 	%r40, [%rd10+48];
	ld.global.u32 	%r41, [%rd5+48];
	mad.lo.s32 	%r42, %r41, %r40, %r39;
	st.global.u32 	[%rd8], %r42;
	ld.global.u32 	%r43, [%rd10+52];
	ld.global.u32 	%r44, [%rd5+52];
	mad.lo.s32 	%r45, %r44, %r43, %r42;
	st.global.u32 	[%rd8], %r45;
	ld.global.u32 	%r46, [%rd10+56];
	ld.global.u32 	%r47, [%rd5+56];
	mad.lo.s32 	%r48, %r47, %r46, %r45;
	st.global.u32 	[%rd8], %r48;
	ld.global.u32 	%r49, [%rd10+60];
	ld.global.u32 	%r50, [%rd5+60];
	mad.lo.s32 	%r51, %r50, %r49, %r48;
	st.global.u32 	[%rd8], %r51;
	ld.global.u32 	%r52, [%rd10+64];
	ld.global.u32 	%r53, [%rd5+64];
	mad.lo.s32 	%r54, %r53, %r52, %r51;
	st.global.u32 	[%rd8], %r54;
	ld.global.u32 	%r55, [%rd10+68];
	ld.global.u32 	%r56, [%rd5+68];
	mad.lo.s32 	%r57, %r56, %r55, %r54;
	st.global.u32 	[%rd8], %r57;
	ld.global.u32 	%r58, [%rd10+72];
	ld.global.u32 	%r59, [%rd5+72];
	mad.lo.s32 	%r60, %r59, %r58, %r57;
	st.global.u32 	[%rd8], %r60;
	ld.global.u32 	%r61, [%rd10+76];
	ld.global.u32 	%r62, [%rd5+76];
	mad.lo.s32 	%r63, %r62, %r61, %r60;
	st.global.u32 	[%rd8], %r63;
	ld.global.u32 	%r64, [%rd10+80];
	ld.global.u32 	%r65, [%rd5+80];
	mad.lo.s32 	%r66, %r65, %r64, %r63;
	st.global.u32 	[%rd8], %r66;
	ld.global.u32 	%r67, [%rd10+84];
	ld.global.u32 	%r68, [%rd5+84];
	mad.lo.s32 	%r69, %r68, %r67, %r66;
	st.global.u32 	[%rd8], %r69;
	ld.global.u32 	%r70, [%rd10+88];
	ld.global.u32 	%r71, [%rd5+88];
	mad.lo.s32 	%r72, %r71, %r70, %r69;
	st.global.u32 	[%rd8], %r72;
	ld.global.u32 	%r73, [%rd10+92];
	ld.global.u32 	%r74, [%rd5+92];
	mad.lo.s32 	%r75, %r74, %r73, %r72;
	st.global.u32 	[%rd8], %r75;
	ld.global.u32 	%r76, [%rd10+96];
	ld.global.u32 	%r77, [%rd5+96];
	mad.lo.s32 	%r78, %r77, %r76, %r75;
	st.global.u32 	[%rd8], %r78;
	ld.global.u32 	%r79, [%rd10+100];
	ld.global.u32 	%r80, [%rd5+100];
	mad.lo.s32 	%r81, %r80, %r79, %r78;
	st.global.u32 	[%rd8], %r81;
	ld.global.u32 	%r82, [%rd10+104];
	ld.global.u32 	%r83, [%rd5+104];
	mad.lo.s32 	%r84, %r83, %r82, %r81;
	st.global.u32 	[%rd8], %r84;
	ld.global.u32 	%r85, [%rd10+108];
	ld.global.u32 	%r86, [%rd5+108];
	mad.lo.s32 	%r87, %r86, %r85, %r84;
	st.global.u32 	[%rd8], %r87;
	ld.global.u32 	%r88, [%rd10+112];
	ld.global.u32 	%r89, [%rd5+112];
	mad.lo.s32 	%r90, %r89, %r88, %r87;
	st.global.u32 	[%rd8], %r90;
	ld.global.u32 	%r91, [%rd10+116];
	ld.global.u32 	%r92, [%rd5+116];
	mad.lo.s32 	%r93, %r92, %r91, %r90;
	st.global.u32 	[%rd8], %r93;
	ld.global.u32 	%r94, [%rd10+120];
	ld.global.u32 	%r95, [%rd5+120];
	mad.lo.s32 	%r96, %r95, %r94, %r93;
	st.global.u32 	[%rd8], %r96;
	ld.global.u32 	%r97, [%rd10+124];
	ld.global.u32 	%r98, [%rd5+124];
	mad.lo.s32 	%r99, %r98, %r97, %r96;
	st.global.u32 	[%rd8], %r99;
	ld.global.u32 	%r100, [%rd10+128];
	ld.global.u32 	%r101, [%rd5+128];
	mad.lo.s32 	%r102, %r101, %r100, %r99;
	st.global.u32 	[%rd8], %r102;
	ld.global.u32 	%r103, [%rd10+132];
	ld.global.u32 	%r104, [%rd5+132];
	mad.lo.s32 	%r105, %r104, %r103, %r102;
	st.global.u32 	[%rd8], %r105;
	ld.global.u32 	%r106, [%rd10+136];
	ld.global.u32 	%r107, [%rd5+136];
	mad.lo.s32 	%r108, %r107, %r106, %r105;
	st.global.u32 	[%rd8], %r108;
	ld.global.u32 	%r109, [%rd10+140];
	ld.global.u32 	%r110, [%rd5+140];
	mad.lo.s32 	%r111, %r110, %r109, %r108;
	st.global.u32 	[%rd8], %r111;
	ld.global.u32 	%r112, [%rd10+144];
	ld.global.u32 	%r113, [%rd5+144];
	mad.lo.s32 	%r114, %r113, %r112, %r111;
	st.global.u32 	[%rd8], %r114;
	ld.global.u32 	%r115, [%rd10+148];
	ld.global.u32 	%r116, [%rd5+148];
	mad.lo.s32 	%r117, %r116, %r115, %r114;
	st.global.u32 	[%rd8], %r117;
	ld.global.u32 	%r118, [%rd10+152];
	ld.global.u32 	%r119, [%rd5+152];
	mad.lo.s32 	%r120, %r119, %r118, %r117;
	st.global.u32 	[%rd8], %r120;
	ld.global.u32 	%r121, [%rd10+156];
	ld.global.u32 	%r122, [%rd5+156];
	mad.lo.s32 	%r123, %r122, %r121, %r120;
	st.global.u32 	[%rd8], %r123;
	ld.global.u32 	%r124, [%rd10+160];
	ld.global.u32 	%r125, [%rd5+160];
	mad.lo.s32 	%r126, %r125, %r124, %r123;
	st.global.u32 	[%rd8], %r126;
	ld.global.u32 	%r127, [%rd10+164];
	ld.global.u32 	%r128, [%rd5+164];
	mad.lo.s32 	%r129, %r128, %r127, %r126;
	st.global.u32 	[%rd8], %r129;
	ld.global.u32 	%r130, [%rd10+168];
	ld.global.u32 	%r131, [%rd5+168];
	mad.lo.s32 	%r132, %r131, %r130, %r129;
	st.global.u32 	[%rd8], %r132;
	ld.global.u32 	%r133, [%rd10+172];
	ld.global.u32 	%r134, [%rd5+172];
	mad.lo.s32 	%r135, %r134, %r133, %r132;
	st.global.u32 	[%rd8], %r135;
	ld.global.u32 	%r136, [%rd10+176];
	ld.global.u32 	%r137, [%rd5+176];
	mad.lo.s32 	%r138, %r137, %r136, %r135;
	st.global.u32 	[%rd8], %r138;
	ld.global.u32 	%r139, [%rd10+180];
	ld.global.u32 	%r140, [%rd5+180];
	mad.lo.s32 	%r141, %r140, %r139, %r138;
	st.global.u32 	[%rd8], %r141;
	ld.global.u32 	%r142, [%rd10+184];
	ld.global.u32 	%r143, [%rd5+184];
	mad.lo.s32 	%r144, %r143, %r142, %r141;
	st.global.u32 	[%rd8], %r144;
	ld.global.u32 	%r145, [%rd10+188];
	ld.global.u32 	%r146, [%rd5+188];
	mad.lo.s32 	%r147, %r146, %r145, %r144;
	st.global.u32 	[%rd8], %r147;
	ld.global.u32 	%r148, [%rd10+192];
	ld.global.u32 	%r149, [%rd5+192];
	mad.lo.s32 	%r150, %r149, %r148, %r147;
	st.global.u32 	[%rd8], %r150;
	ld.global.u32 	%r151, [%rd10+196];
	ld.global.u32 	%r152, [%rd5+196];
	mad.lo.s32 	%r153, %r152, %r151, %r150;
	st.global.u32 	[%rd8], %r153;
	ld.global.u32 	%r154, [%rd10+200];
	ld.global.u32 	%r155, [%rd5+200];
	mad.lo.s32 	%r156, %r155, %r154, %r153;
	st.global.u32 	[%rd8], %r156;
	ld.global.u32 	%r157, [%rd10+204];
	ld.global.u32 	%r158, [%rd5+204];
	mad.lo.s32 	%r159, %r158, %r157, %r156;
	st.global.u32 	[%rd8], %r159;
	ld.global.u32 	%r160, [%rd10+208];
	ld.global.u32 	%r161, [%rd5+208];
	mad.lo.s32 	%r162, %r161, %r160, %r159;
	st.global.u32 	[%rd8], %r162;
	ld.global.u32 	%r163, [%rd10+212];
	ld.global.u32 	%r164, [%rd5+212];
	mad.lo.s32 	%r165, %r164, %r163, %r162;
	st.global.u32 	[%rd8], %r165;
	ld.global.u32 	%r166, [%rd10+216];
	ld.global.u32 	%r167, [%rd5+216];
	mad.lo.s32 	%r168, %r167, %r166, %r165;
	st.global.u32 	[%rd8], %r168;
	ld.global.u32 	%r169, [%rd10+220];
	ld.global.u32 	%r170, [%rd5+220];
	mad.lo.s32 	%r171, %r170, %r169, %r168;
	st.global.u32 	[%rd8], %r171;
	ld.global.u32 	%r172, [%rd10+224];
	ld.global.u32 	%r173, [%rd5+224];
	mad.lo.s32 	%r174, %r173, %r172, %r171;
	st.global.u32 	[%rd8], %r174;
	ld.global.u32 	%r175, [%rd10+228];
	ld.global.u32 	%r176, [%rd5+228];
	mad.lo.s32 	%r177, %r176, %r175, %r174;
	st.global.u32 	[%rd8], %r177;
	ld.global.u32 	%r178, [%rd10+232];
	ld.global.u32 	%r179, [%rd5+232];
	mad.lo.s32 	%r180, %r179, %r178, %r177;
	st.global.u32 	[%rd8], %r180;
	ld.global.u32 	%r181, [%rd10+236];
	ld.global.u32 	%r182, [%rd5+236];
	mad.lo.s32 	%r183, %r182, %r181, %r180;
	st.global.u32 	[%rd8], %r183;
	ld.global.u32 	%r184, [%rd10+240];
	ld.global.u32 	%r185, [%rd5+240];
	mad.lo.s32 	%r186, %r185, %r184, %r183;
	st.global.u32 	[%rd8], %r186;
	ld.global.u32 	%r187, [%rd10+244];
	ld.global.u32 	%r188, [%rd5+244];
	mad.lo.s32 	%r189, %r188, %r187, %r186;
	st.global.u32 	[%rd8], %r189;
	ld.global.u32 	%r190, [%rd10+248];
	ld.global.u32 	%r191, [%rd5+248];
	mad.lo.s32 	%r192, %r191, %r190, %r189;
	st.global.u32 	[%rd8], %r192;
	ld.global.u32 	%r193, [%rd10+252];
	ld.global.u32 	%r194, [%rd5+252];
	mad.lo.s32 	%r195, %r194, %r193, %r192;
	st.global.u32 	[%rd8], %r195;
	ret;

}


// ===== COMPILED SASS (sm_100) =====

	.target	sm_100

	.elftype	@"ET_EXEC"


//--------------------- .note.nv.tkinfo           --------------------------
	.section	.note.nv.tkinfo,"",@"SHT_NOTE"
	.sectionflags	@"SHF_NOTE_NV_TKINFO"
	.tkinfo
        /*0018*/ 	.word	0x00000002
        /*0030*/ 	.string	""
        /*0030*/ 	.string	"ptxas"
        /*0030*/ 	.string	"Cuda compilation tools, release 13.0, V13.0.88"
        /*0030*/ 	.string	"Build cuda_13.0.r13.0/compiler.36424714_0"
        /*0030*/ 	.string	"-arch sm_100 -m 64 "



//--------------------- .note.nv.cuinfo           --------------------------
	.section	.note.nv.cuinfo,"",@"SHT_NOTE"
	.sectionflags	@"SHF_NOTE_NV_CUINFO"
        /*0018*/ 	.short	0x0002
        /*001a*/ 	.short	0x0064
        /*001c*/ 	.short	0x0082
	.zero		2


//--------------------- .nv.info                  --------------------------
	.section	.nv.info,"",@"SHT_CUDA_INFO"
	.align	4


	//----- nvinfo : EIATTR_REGCOUNT
	.align		4
        /*0000*/ 	.byte	0x04, 0x2f
        /*0002*/ 	.short	(.L_2 - .L_1)
	.align		4
.L_1:
        /*0004*/ 	.word	index@(_Z5conv1PiS_)
        /*0008*/ 	.word	0x0000001e


	//----- nvinfo : EIATTR_FRAME_SIZE
	.align		4
.L_2:
        /*000c*/ 	.byte	0x04, 0x11
        /*000e*/ 	.short	(.L_4 - .L_3)
	.align		4
.L_3:
        /*0010*/ 	.word	index@(_Z5conv1PiS_)
        /*0014*/ 	.word	0x00000000


	//----- nvinfo : EIATTR_REGCOUNT
	.align		4
.L_4:
        /*0018*/ 	.byte	0x04, 0x2f
        /*001a*/ 	.short	(.L_6 - .L_5)
	.align		4
.L_5:
        /*001c*/ 	.word	index@(_Z10maxpoolingPiS_)
        /*0020*/ 	.word	0x0000000e


	//----- nvinfo : EIATTR_FRAME_SIZE
	.align		4
.L_6:
        /*0024*/ 	.byte	0x04, 0x11
        /*0026*/ 	.short	(.L_8 - .L_7)
	.align		4
.L_7:
        /*0028*/ 	.word	index@(_Z10maxpoolingPiS_)
        /*002c*/ 	.word	0x00000000


	//----- nvinfo : EIATTR_REGCOUNT
	.align		4
.L_8:
        /*0030*/ 	.byte	0x04, 0x2f
        /*0032*/ 	.short	(.L_10 - .L_9)
	.align		4
.L_9:
        /*0034*/ 	.word	index@(_Z5conv2PiS_S_)
        /*0038*/ 	.word	0x0000001d


	//----- nvinfo : EIATTR_FRAME_SIZE
	.align		4
.L_10:
        /*003c*/ 	.byte	0x04, 0x11
        /*003e*/ 	.short	(.L_12 - .L_11)
	.align		4
.L_11:
        /*0040*/ 	.word	index@(_Z5conv2PiS_S_)
        /*0044*/ 	.word	0x00000000


	//----- nvinfo : EIATTR_REGCOUNT
	.align		4
.L_12:
        /*0048*/ 	.byte	0x04, 0x2f
        /*004a*/ 	.short	(.L_14 - .L_13)
	.align		4
.L_13:
        /*004c*/ 	.word	index@(_Z7maxpoolPiS_)
        /*0050*/ 	.word	0x0000000c


	//----- nvinfo : EIATTR_FRAME_SIZE
	.align		4
.L_14:
        /*0054*/ 	.byte	0x04, 0x11
        /*0056*/ 	.short	(.L_16 - .L_15)
	.align		4
.L_15:
        /*0058*/ 	.word	index@(_Z7maxpoolPiS_)
        /*005c*/ 	.word	0x00000000


	//----- nvinfo : EIATTR_REGCOUNT
	.align		4
.L_16:
        /*0060*/ 	.byte	0x04, 0x2f
        /*0062*/ 	.short	(.L_18 - .L_17)
	.align		4
.L_17:
        /*0064*/ 	.word	index@(_Z6dense1PiS_S_)
        /*0068*/ 	.word	0x00000010


	//----- nvinfo : EIATTR_FRAME_SIZE
	.align		4
.L_18:
        /*006c*/ 	.byte	0x04, 0x11
        /*006e*/ 	.short	(.L_20 - .L_19)
	.align		4
.L_19:
        /*0070*/ 	.word	index@(_Z6dense1PiS_S_)
        /*0074*/ 	.word	0x00000000


	//----- nvinfo : EIATTR_REGCOUNT
	.align		4
.L_20:
        /*0078*/ 	.byte	0x04, 0x2f
        /*007a*/ 	.short	(.L_22 - .L_21)
	.align		4
.L_21:
        /*007c*/ 	.word	index@(_Z6dense2PiS_S_)
        /*0080*/ 	.word	0x00000010


	//----- nvinfo : EIATTR_FRAME_SIZE
	.align		4
.L_22:
        /*0084*/ 	.byte	0x04, 0x11
        /*0086*/ 	.short	(.L_24 - .L_23)
	.align		4
.L_23:
        /*0088*/ 	.word	index@(_Z6dense2PiS_S_)
        /*008c*/ 	.word	0x00000000


	//----- nvinfo : EIATTR_MIN_STACK_SIZE
	.align		4
.L_24:
        /*0090*/ 	.byte	0x04, 0x12
        /*0092*/ 	.short	(.L_26 - .L_25)
	.align		4
.L_25:
        /*0094*/ 	.word	index@(_Z6dense2PiS_S_)
        /*0098*/ 	.word	0x00000000


	//----- nvinfo : EIATTR_MIN_STACK_SIZE
	.align		4
.L_26:
        /*009c*/ 	.byte	0x04, 0x12
        /*009e*/ 	.short	(.L_28 - .L_27)
	.align		4
.L_27:
        /*00a0*/ 	.word	index@(_Z6dense1PiS_S_)
        /*00a4*/ 	.word	0x00000000


	//----- nvinfo : EIATTR_MIN_STACK_SIZE
	.align		4
.L_28:
        /*00a8*/ 	.byte	0x04, 0x12
        /*00aa*/ 	.short	(.L_30 - .L_29)
	.align		4
.L_29:
        /*00ac*/ 	.word	index@(_Z7maxpoolPiS_)
        /*00b0*/ 	.word	0x00000000


	//----- nvinfo : EIATTR_MIN_STACK_SIZE
	.align		4
.L_30:
        /*00b4*/ 	.byte	0x04, 0x12
        /*00b6*/ 	.short	(.L_32 - .L_31)
	.align		4
.L_31:
        /*00b8*/ 	.word	index@(_Z5conv2PiS_S_)
        /*00bc*/ 	.word	0x00000000


	//----- nvinfo : EIATTR_MIN_STACK_SIZE
	.align		4
.L_32:
        /*00c0*/ 	.byte	0x04, 0x12
        /*00c2*/ 	.short	(.L_34 - .L_33)
	.align		4
.L_33:
        /*00c4*/ 	.word	index@(_Z10maxpoolingPiS_)
        /*00c8*/ 	.word	0x00000000


	//----- nvinfo : EIATTR_MIN_STACK_SIZE
	.align		4
.L_34:
        /*00cc*/ 	.byte	0x04, 0x12
        /*00ce*/ 	.short	(.L_36 - .L_35)
	.align		4
.L_35:
        /*00d0*/ 	.word	index@(_Z5conv1PiS_)
        /*00d4*/ 	.word	0x00000000
.L_36:


//--------------------- .nv.compat                --------------------------
	.section	.nv.compat,"",@"SHT_CUDA_COMPAT_INFO"
	.align	4
        /*0000*/ 	.byte	0x02, 0x09, 0x00, 0x00, 0x02, 0x02, 0x01, 0x00, 0x02, 0x05, 0x05, 0x00, 0x03, 0x07, 0x01, 0x01
        /*0010*/ 	.byte	0x02, 0x03, 0x00, 0x00, 0x02, 0x06, 0x01, 0x00, 0x04, 0x0b, 0x08, 0x00, 0x09, 0x00, 0x00, 0x00
        /*0020*/ 	.byte	0x00, 0x00, 0x00, 0x00


//--------------------- .nv.info._Z6dense2PiS_S_  --------------------------
	.section	.nv.info._Z6dense2PiS_S_,"",@"SHT_CUDA_INFO"
	.sectionflags	@""
	.align	4


	//----- nvinfo : EIATTR_CUDA_API_VERSION
	.align		4
        /*0000*/ 	.byte	0x04, 0x37
        /*0002*/ 	.short	(.L_38 - .L_37)
.L_37:
        /*0004*/ 	.word	0x00000082


	//----- nvinfo : EIATTR_KPARAM_INFO
	.align		4
.L_38:
        /*0008*/ 	.byte	0x04, 0x17
        /*000a*/ 	.short	(.L_40 - .L_39)
.L_39:
        /*000c*/ 	.word	0x00000000
        /*0010*/ 	.short	0x0002
        /*0012*/ 	.short	0x0010
        /*0014*/ 	.byte	0x00, 0xf5, 0x21, 0x00


	//----- nvinfo : EIATTR_KPARAM_INFO
	.align		4
.L_40:
        /*0018*/ 	.byte	0x04, 0x17
        /*001a*/ 	.short	(.L_42 - .L_41)
.L_41:
        /*001c*/ 	.word	0x00000000
        /*0020*/ 	.short	0x0001
        /*0022*/ 	.short	0x0008
        /*0024*/ 	.byte	0x00, 0xf5, 0x21, 0x00


	//----- nvinfo : EIATTR_KPARAM_INFO
	.align		4
.L_42:
        /*0028*/ 	.byte	0x04, 0x17
        /*002a*/ 	.short	(.L_44 - .L_43)
.L_43:
        /*002c*/ 	.word	0x00000000
        /*0030*/ 	.short	0x0000
        /*0032*/ 	.short	0x0000
        /*0034*/ 	.byte	0x00, 0xf5, 0x21, 0x00


	//----- nvinfo : EIATTR_SPARSE_MMA_MASK
	.align		4
.L_44:
        /*0038*/ 	.byte	0x03, 0x50
        /*003a*/ 	.short	0x0000


	//----- nvinfo : EIATTR_MAXREG_COUNT
	.align		4
        /*003c*/ 	.byte	0x03, 0x1b
        /*003e*/ 	.short	0x00ff


	//----- nvinfo : EIATTR_MERCURY_ISA_VERSION
	.align		4
        /*0040*/ 	.byte	0x03, 0x5f
        /*0042*/ 	.short	0x0101


	//----- nvinfo : EIATTR_VRC_CTA_INIT_COUNT
	.align		4
        /*0044*/ 	.byte	0x02, 0x4a
	.zero		1
	.zero		1


	//----- nvinfo : EIATTR_EXIT_INSTR_OFFSETS
	.align		4
        /*0048*/ 	.byte	0x04, 0x1c
        /*004a*/ 	.short	(.L_46 - .L_45)


	//   ....[0]....
.L_45:
        /*004c*/ 	.word	0x000010a0


	//----- nvinfo : EIATTR_CBANK_PARAM_SIZE
	.align		4
.L_46:
        /*0050*/ 	.byte	0x03, 0x19
        /*0052*/ 	.short	0x0018


	//----- nvinfo : EIATTR_PARAM_CBANK
	.align		4
        /*0054*/ 	.byte	0x04, 0x0a
        /*0056*/ 	.short	(.L_48 - .L_47)
	.align		4
.L_47:
        /*0058*/ 	.word	index@(.nv.constant0._Z6dense2PiS_S_)
        /*005c*/ 	.short	0x0380
        /*005e*/ 	.short	0x0018


	//----- nvinfo : EIATTR_SW_WAR
	.align		4
.L_48:
        /*0060*/ 	.byte	0x04, 0x36
        /*0062*/ 	.short	(.L_50 - .L_49)
.L_49:
        /*0064*/ 	.word	0x00000008
.L_50:


//--------------------- .nv.info._Z6dense1PiS_S_  --------------------------
	.section	.nv.info._Z6dense1PiS_S_,"",@"SHT_CUDA_INFO"
	.sectionflags	@""
	.align	4


	//----- nvinfo : EIATTR_CUDA_API_VERSION
	.align		4
        /*0000*/ 	.byte	0x04, 0x37
        /*0002*/ 	.short	(.L_52 - .L_51)
.L_51:
        /*0004*/ 	.word	0x00000082


	//----- nvinfo : EIATTR_KPARAM_INFO
	.align		4
.L_52:
        /*0008*/ 	.byte	0x04, 0x17
        /*000a*/ 	.short	(.L_54 - .L_53)
.L_53:
        /*000c*/ 	.word	0x00000000
        /*0010*/ 	.short	0x0002
        /*0012*/ 	.short	0x0010
        /*0014*/ 	.byte	0x00, 0xf5, 0x21, 0x00


	//----- nvinfo : EIATTR_KPARAM_INFO
	.align		4
.L_54:
        /*0018*/ 	.byte	0x04, 0x17
        /*001a*/ 	.short	(.L_56 - .L_55)
.L_55:
        /*001c*/ 	.word	0x00000000
        /*0020*/ 	.short	0x0001
        /*0022*/ 	.short	0x0008
        /*0024*/ 	.byte	0x00, 0xf5, 0x21, 0x00


	//----- nvinfo : EIATTR_KPARAM_INFO
	.align		4
.L_56:
        /*0028*/ 	.byte	0x04, 0x17
        /*002a*/ 	.short	(.L_58 - .L_57)
.L_57:
        /*002c*/ 	.word	0x00000000
        /*0030*/ 	.short	0x0000
        /*0032*/ 	.short	0x0000
        /*0034*/ 	.byte	0x00, 0xf5, 0x21, 0x00


	//----- nvinfo : EIATTR_SPARSE_MMA_MASK
	.align		4
.L_58:
        /*0038*/ 	.byte	0x03, 0x50
        /*003a*/ 	.short	0x0000


	//----- nvinfo : EIATTR_MAXREG_COUNT
	.align		4
        /*003c*/ 	.byte	0x03, 0x1b
        /*003e*/ 	.short	0x00ff


	//----- nvinfo : EIATTR_MERCURY_ISA_VERSION
	.align		4
        /*0040*/ 	.byte	0x03, 0x5f
        /*0042*/ 	.short	0x0101


	//----- nvinfo : EIATTR_VRC_CTA_INIT_COUNT
	.align		4
        /*0044*/ 	.byte	0x02, 0x4a
	.zero		1
	.zero		1


	//----- nvinfo : EIATTR_EXIT_INSTR_OFFSETS
	.align		4
        /*0048*/ 	.byte	0x04, 0x1c
        /*004a*/ 	.short	(.L_60 - .L_59)


	//   ....[0]....
.L_59:
        /*004c*/ 	.word	0x00000590


	//----- nvinfo : EIATTR_CBANK_PARAM_SIZE
	.align		4
.L_60:
        /*0050*/ 	.byte	0x03, 0x19
        /*0052*/ 	.short	0x0018


	//----- nvinfo : EIATTR_PARAM_CBANK
	.align		4
        /*0054*/ 	.byte	0x04, 0x0a
        /*0056*/ 	.short	(.L_62 - .L_61)
	.align		4
.L_61:
        /*0058*/ 	.word	index@(.nv.constant0._Z6dense1PiS_S_)
        /*005c*/ 	.short	0x0380
        /*005e*/ 	.short	0x0018


	//----- nvinfo : EIATTR_SW_WAR
	.align		4
.L_62:
        /*0060*/ 	.byte	0x04, 0x36
        /*0062*/ 	.short	(.L_64 - .L_63)
.L_63:
        /*0064*/ 	.word	0x00000008
.L_64:


//--------------------- .nv.info._Z7maxpoolPiS_   --------------------------
	.section	.nv.info._Z7maxpoolPiS_,"",@"SHT_CUDA_INFO"
	.sectionflags	@""
	.align	4


	//----- nvinfo : EIATTR_CUDA_API_VERSION
	.align		4
        /*0000*/ 	.byte	0x04, 0x37
        /*0002*/ 	.short	(.L_66 - .L_65)
.L_65:
        /*0004*/ 	.word	0x00000082


	//----- nvinfo : EIATTR_KPARAM_INFO
	.align		4
.L_66:
        /*0008*/ 	.byte	0x04, 0x17
        /*000a*/ 	.short	(.L_68 - .L_67)
.L_67:
        /*000c*/ 	.word	0x00000000
        /*0010*/ 	.short	0x0001
        /*0012*/ 	.short	0x0008
        /*0014*/ 	.byte	0x00, 0xf5, 0x21, 0x00


	//----- nvinfo : EIATTR_KPARAM_INFO
	.align		4
.L_68:
        /*0018*/ 	.byte	0x04, 0x17
        /*001a*/ 	.short	(.L_70 - .L_69)
.L_69:
        /*001c*/ 	.word	0x00000000
        /*0020*/ 	.short	0x0000
        /*0022*/ 	.short	0x0000
        /*0024*/ 	.byte	0x00, 0xf5, 0x21, 0x00


	//----- nvinfo : EIATTR_SPARSE_MMA_MASK
	.align		4
.L_70:
        /*0028*/ 	.byte	0x03, 0x50
        /*002a*/ 	.short	0x0000


	//----- nvinfo : EIATTR_MAXREG_COUNT
	.align		4
        /*002c*/ 	.byte	0x03, 0x1b
        /*002e*/ 	.short	0x00ff


	//----- nvinfo : EIATTR_NUM_BARRIERS
	.align		4
        /*0030*/ 	.byte	0x02, 0x4c
        /*0032*/ 	.byte	0x01
	.zero		1


	//----- nvinfo : EIATTR_MERCURY_ISA_VERSION
	.align		4
        /*0034*/ 	.byte	0x03, 0x5f
        /*0036*/ 	.short	0x0101


	//----- nvinfo : EIATTR_VRC_CTA_INIT_COUNT
	.align		4
        /*0038*/ 	.byte	0x02, 0x4a
	.zero		1
	.zero		1


	//----- nvinfo : EIATTR_EXIT_INSTR_OFFSETS
	.align		4
        /*003c*/ 	.byte	0x04, 0x1c
        /*003e*/ 	.short	(.L_72 - .L_71)


	//   ....[0]....
.L_71:
        /*0040*/ 	.word	0x00000150


	//   ....[1]....
        /*0044*/ 	.word	0x00000260


	//   ....[2]....
        /*0048*/ 	.word	0x000002c0


	//----- nvinfo : EIATTR_CRS_STACK_SIZE
	.align		4
.L_72:
        /*004c*/ 	.byte	0x04, 0x1e
        /*004e*/ 	.short	(.L_74 - .L_73)
.L_73:
        /*0050*/ 	.word	0x00000000


	//----- nvinfo : EIATTR_CBANK_PARAM_SIZE
	.align		4
.L_74:
        /*0054*/ 	.byte	0x03, 0x19
        /*0056*/ 	.short	0x0010


	//----- nvinfo : EIATTR_PARAM_CBANK
	.align		4
        /*0058*/ 	.byte	0x04, 0x0a
        /*005a*/ 	.short	(.L_76 - .L_75)
	.align		4
.L_75:
        /*005c*/ 	.word	index@(.nv.constant0._Z7maxpoolPiS_)
        /*0060*/ 	.short	0x0380
        /*0062*/ 	.short	0x0010


	//----- nvinfo : EIATTR_SW_WAR
	.align		4
.L_76:
        /*0064*/ 	.byte	0x04, 0x36
        /*0066*/ 	.short	(.L_78 - .L_77)
.L_77:
        /*0068*/ 	.word	0x00000008
.L_78:


//--------------------- .nv.info._Z5conv2PiS_S_   --------------------------
	.section	.nv.info._Z5conv2PiS_S_,"",@"SHT_CUDA_INFO"
	.sectionflags	@""
	.align	4


	//----- nvinfo : EIATTR_CUDA_API_VERSION
	.align		4
        /*0000*/ 	.byte	0x04, 0x37
        /*0002*/ 	.short	(.L_80 - .L_79)
.L_79:
        /*0004*/ 	.word	0x00000082


	//----- nvinfo : EIATTR_KPARAM_INFO
	.align		4
.L_80:
        /*0008*/ 	.byte	0x04, 0x17
        /*000a*/ 	.short	(.L_82 - .L_81)
.L_81:
        /*000c*/ 	.word	0x00000000
        /*0010*/ 	.short	0x0002
        /*0012*/ 	.short	0x0010
        /*0014*/ 	.byte	0x00, 0xf5, 0x21, 0x00


	//----- nvinfo : EIATTR_KPARAM_INFO
	.align		4
.L_82:
        /*0018*/ 	.byte	0x04, 0x17
        /*001a*/ 	.short	(.L_84 - .L_83)
.L_83:
        /*001c*/ 	.word	0x00000000
        /*0020*/ 	.short	0x0001
        /*0022*/ 	.short	0x0008
        /*0024*/ 	.byte	0x00, 0xf5, 0x21, 0x00


	//----- nvinfo : EIATTR_KPARAM_INFO
	.align		4
.L_84:
        /*0028*/ 	.byte	0x04, 0x17
        /*002a*/ 	.short	(.L_86 - .L_85)
.L_85:
        /*002c*/ 	.word	0x00000000
        /*0030*/ 	.short	0x0000
        /*0032*/ 	.short	0x0000
        /*0034*/ 	.byte	0x00, 0xf5, 0x21, 0x00


	//----- nvinfo : EIATTR_SPARSE_MMA_MASK
	.align		4
.L_86:
        /*0038*/ 	.byte	0x03, 0x50
        /*003a*/ 	.short	0x0000


	//----- nvinfo : EIATTR_MAXREG_COUNT
	.align		4
        /*003c*/ 	.byte	0x03, 0x1b
        /*003e*/ 	.short	0x00ff


	//----- nvinfo : EIATTR_MERCURY_ISA_VERSION
	.align		4
        /*0040*/ 	.byte	0x03, 0x5f
        /*0042*/ 	.short	0x0101


	//----- nvinfo : EIATTR_VRC_CTA_INIT_COUNT
	.align		4
        /*0044*/ 	.byte	0x02, 0x4a
	.zero		1
	.zero		1


	//----- nvinfo : EIATTR_EXIT_INSTR_OFFSETS
	.align		4
        /*0048*/ 	.byte	0x04, 0x1c
        /*004a*/ 	.short	(.L_88 - .L_87)


	//   ....[0]....
.L_87:
        /*004c*/ 	.word	0x00000040


	//   ....[1]....
        /*0050*/ 	.word	0x00000690


	//----- nvinfo : EIATTR_CBANK_PARAM_SIZE
	.align		4
.L_88:
        /*0054*/ 	.byte	0x03, 0x19
        /*0056*/ 	.short	0x0018


	//----- nvinfo : EIATTR_PARAM_CBANK
	.align		4
        /*0058*/ 	.byte	0x04, 0x0a
        /*005a*/ 	.short	(.L_90 - .L_89)
	.align		4
.L_89:
        /*005c*/ 	.word	index@(.nv.constant0._Z5conv2PiS_S_)
        /*0060*/ 	.short	0x0380
        /*0062*/ 	.short	0x0018


	//----- nvinfo : EIATTR_SW_WAR
	.align		4
.L_90:
        /*0064*/ 	.byte	0x04, 0x36
        /*0066*/ 	.short	(.L_92 - .L_91)
.L_91:
        /*0068*/ 	.word	0x00000008
.L_92:


//--------------------- .nv.info._Z10maxpoolingPiS_ --------------------------
	.section	.nv.info._Z10maxpoolingPiS_,"",@"SHT_CUDA_INFO"
	.sectionflags	@""
	.align	4


	//----- nvinfo : EIATTR_CUDA_API_VERSION
	.align		4
        /*0000*/ 	.byte	0x04, 0x37
        /*0002*/ 	.short	(.L_94 - .L_93)
.L_93:
        /*0004*/ 	.word	0x00000082


	//----- nvinfo : EIATTR_KPARAM_INFO
	.align		4
.L_94:
        /*0008*/ 	.byte	0x04, 0x17
        /*000a*/ 	.short	(.L_96 - .L_95)
.L_95:
        /*000c*/ 	.word	0x00000000
        /*0010*/ 	.short	0x0001
        /*0012*/ 	.short	0x0008
        /*0014*/ 	.byte	0x00, 0xf5, 0x21, 0x00


	//----- nvinfo : EIATTR_KPARAM_INFO
	.align		4
.L_96:
        /*0018*/ 	.byte	0x04, 0x17
        /*001a*/ 	.short	(.L_98 - .L_97)
.L_97:
        /*001c*/ 	.word	0x00000000
        /*0020*/ 	.short	0x0000
        /*0022*/ 	.short	0x0000
        /*0024*/ 	.byte	0x00, 0xf5, 0x21, 0x00


	//----- nvinfo : EIATTR_SPARSE_MMA_MASK
	.align		4
.L_98:
        /*0028*/ 	.byte	0x03, 0x50
        /*002a*/ 	.short	0x0000


	//----- nvinfo : EIATTR_MAXREG_COUNT
	.align		4
        /*002c*/ 	.byte	0x03, 0x1b
        /*002e*/ 	.short	0x00ff


	//----- nvinfo : EIATTR_NUM_BARRIERS
	.align		4
        /*0030*/ 	.byte	0x02, 0x4c
        /*0032*/ 	.byte	0x01
	.zero		1


	//----- nvinfo : EIATTR_MERCURY_ISA_VERSION
	.align		4
        /*0034*/ 	.byte	0x03, 0x5f
        /*0036*/ 	.short	0x0101


	//----- nvinfo : EIATTR_VRC_CTA_INIT_COUNT
	.align		4
        /*0038*/ 	.byte	0x02, 0x4a
	.zero		1
	.zero		1


	//----- nvinfo : EIATTR_EXIT_INSTR_OFFSETS
	.align		4
        /*003c*/ 	.byte	0x04, 0x1c
        /*003e*/ 	.short	(.L_100 - .L_99)


	//   ....[0]....
.L_99:
        /*0040*/ 	.word	0x000001b0


	//   ....[1]....
        /*0044*/ 	.word	0x000002d0


	//   ....[2]....
        /*0048*/ 	.word	0x00000330


	//----- nvinfo : EIATTR_CRS_STACK_SIZE
	.align		4
.L_100:
        /*004c*/ 	.byte	0x04, 0x1e
        /*004e*/ 	.short	(.L_102 - .L_101)
.L_101:
        /*0050*/ 	.word	0x00000000


	//----- nvinfo : EIATTR_CBANK_PARAM_SIZE
	.align		4
.L_102:
        /*0054*/ 	.byte	0x03, 0x19
        /*0056*/ 	.short	0x0010


	//----- nvinfo : EIATTR_PARAM_CBANK
	.align		4
        /*0058*/ 	.byte	0x04, 0x0a
        /*005a*/ 	.short	(.L_104 - .L_103)
	.align		4
.L_103:
        /*005c*/ 	.word	index@(.nv.constant0._Z10maxpoolingPiS_)
        /*0060*/ 	.short	0x0380
        /*0062*/ 	.short	0x0010


	//----- nvinfo : EIATTR_SW_WAR
	.align		4
.L_104:
        /*0064*/ 	.byte	0x04, 0x36
        /*0066*/ 	.short	(.L_106 - .L_105)
.L_105:
        /*0068*/ 	.word	0x00000008
.L_106:


//--------------------- .nv.info._Z5conv1PiS_     --------------------------
	.section	.nv.info._Z5conv1PiS_,"",@"SHT_CUDA_INFO"
	.sectionflags	@""
	.align	4


	//----- nvinfo : EIATTR_CUDA_API_VERSION
	.align		4
        /*0000*/ 	.byte	0x04, 0x37
        /*0002*/ 	.short	(.L_108 - .L_107)
.L_107:
        /*0004*/ 	.word	0x00000082


	//----- nvinfo : EIATTR_KPARAM_INFO
	.align		4
.L_108:
        /*0008*/ 	.byte	0x04, 0x17
        /*000a*/ 	.short	(.L_110 - .L_109)
.L_109:
        /*000c*/ 	.word	0x00000000
        /*0010*/ 	.short	0x0001
        /*0012*/ 	.short	0x0008
        /*0014*/ 	.byte	0x00, 0xf5, 0x21, 0x00


	//----- nvinfo : EIATTR_KPARAM_INFO
	.align		4
.L_110:
        /*0018*/ 	.byte	0x04, 0x17
        /*001a*/ 	.short	(.L_112 - .L_111)
.L_111:
        /*001c*/ 	.word	0x00000000
        /*0020*/ 	.short	0x0000
        /*0022*/ 	.short	0x0000
        /*0024*/ 	.byte	0x00, 0xf5, 0x21, 0x00


	//----- nvinfo : EIATTR_SPARSE_MMA_MASK
	.align		4
.L_112:
        /*0028*/ 	.byte	0x03, 0x50
        /*002a*/ 	.short	0x0000


	//----- nvinfo : EIATTR_MAXREG_COUNT
	.align		4
        /*002c*/ 	.byte	0x03, 0x1b
        /*002e*/ 	.short	0x00ff


	//----- nvinfo : EIATTR_NUM_BARRIERS
	.align		4
        /*0030*/ 	.byte	0x02, 0x4c
        /*0032*/ 	.byte	0x01
	.zero		1


	//----- nvinfo : EIATTR_MERCURY_ISA_VERSION
	.align		4
        /*0034*/ 	.byte	0x03, 0x5f
        /*0036*/ 	.short	0x0101


	//----- nvinfo : EIATTR_VRC_CTA_INIT_COUNT
	.align		4
        /*0038*/ 	.byte	0x02, 0x4a
	.zero		1
	.zero		1


	//----- nvinfo : EIATTR_EXIT_INSTR_OFFSETS
	.align		4
        /*003c*/ 	.byte	0x04, 0x1c
        /*003e*/ 	.short	(.L_114 - .L_113)


	//   ....[0]....
.L_113:
        /*0040*/ 	.word	0x00000160


	//   ....[1]....
        /*0044*/ 	.word	0x00000590


	//----- nvinfo : EIATTR_CRS_STACK_SIZE
	.align		4
.L_114:
        /*0048*/ 	.byte	0x04, 0x1e
        /*004a*/ 	.short	(.L_116 - .L_115)
.L_115:
        /*004c*/ 	.word	0x00000000


	//----- nvinfo : EIATTR_CBANK_PARAM_SIZE
	.align		4
.L_116:
        /*0050*/ 	.byte	0x03, 0x19
        /*0052*/ 	.short	0x0010


	//----- nvinfo : EIATTR_PARAM_CBANK
	.align		4
        /*0054*/ 	.byte	0x04, 0x0a
        /*0056*/ 	.short	(.L_118 - .L_117)
	.align		4
.L_117:
        /*0058*/ 	.word	index@(.nv.constant0._Z5conv1PiS_)
        /*005c*/ 	.short	0x0380
        /*005e*/ 	.short	0x0010


	//----- nvinfo : EIATTR_SW_WAR
	.align		4
.L_118:
        /*0060*/ 	.byte	0x04, 0x36
        /*0062*/ 	.short	(.L_120 - .L_119)
.L_119:
        /*0064*/ 	.word	0x00000008
.L_120:


//--------------------- .nv.callgraph             --------------------------
	.section	.nv.callgraph,"",@"SHT_CUDA_CALLGRAPH"
	.align	4
	.sectionentsize	8
	.align		4
        /*0000*/ 	.word	0x00000000
	.align		4
        /*0004*/ 	.word	0xffffffff
	.align		4
        /*0008*/ 	.word	0x00000000
	.align		4
        /*000c*/ 	.word	0xfffffffe
	.align		4
        /*0010*/ 	.word	0x00000000
	.align		4
        /*0014*/ 	.word	0xfffffffd
	.align		4
        /*0018*/ 	.word	0x00000000
	.align		4
        /*001c*/ 	.word	0xfffffffc


//--------------------- .nv.constant3             --------------------------
	.section	.nv.constant3,"a",@progbits
	.align	4
.nv.constant3:
	.type		PIC,@object
	.size		PIC,(.L_0 - PIC)
PIC:
	.zero		3136
.L_0:


//--------------------- .text._Z6dense2PiS_S_     --------------------------
	.section	.text._Z6dense2PiS_S_,"ax",@progbits
	.align	128
        .global         _Z6dense2PiS_S_
        .type           _Z6dense2PiS_S_,@function
        .size           _Z6dense2PiS_S_,(.L_x_14 - _Z6dense2PiS_S_)
        .other          _Z6dense2PiS_S_,@"STO_CUDA_ENTRY STV_DEFAULT"
_Z6dense2PiS_S_:
.text._Z6dense2PiS_S_:
[----:B------:R-:W-:Y:S01]  /*0000*/  LDC R1, c[0x0][0x37c] ;  /* 0x0000df00ff017b82 */ /* 0x000fe20000000800 */
[----:B------:R-:W0:Y:S07]  /*0010*/  S2R R11, SR_TID.X ;  /* 0x00000000000b7919 */ /* 0x000e2e0000002100 */
[----:B------:R-:W1:Y:S01]  /*0020*/  LDC.64 R4, c[0x0][0x390] ;  /* 0x0000e400ff047b82 */ /* 0x000e620000000a00 */
[----:B------:R-:W2:Y:S07]  /*0030*/  LDCU.64 UR4, c[0x0][0x358] ;  /* 0x00006b00ff0477ac */ /* 0x000eae0008000a00 */
[----:B------:R-:W3:Y:S08]  /*0040*/  LDC.64 R6, c[0x0][0x388] ;  /* 0x0000e200ff067b82 */ /* 0x000ef00000000a00 */
[----:B------:R-:W4:Y:S01]  /*0050*/  LDC.64 R2, c[0x0][0x380] ;  /* 0x0000e000ff027b82 */ /* 0x000f220000000a00 */
[C---:B0-----:R-:W-:Y:S01]  /*0060*/  SHF.L.U32 R9, R11.reuse, 0x6, RZ ;  /* 0x000000060b097819 */ /* 0x041fe200000006ff */
[----:B-1----:R-:W-:-:S04]  /*0070*/  IMAD.WIDE.U32 R4, R11, 0x4, R4 ;  /* 0x000000040b047825 */ /* 0x002fc800078e0004 */
[----:B---3--:R-:W-:Y:S01]  /*0080*/  IMAD.WIDE.U32 R6, R9, 0x4, R6 ;  /* 0x0000000409067825 */ /* 0x008fe200078e0006 */
[----:B--2---:R-:W2:Y:S04]  /*0090*/  LDG.E R0, desc[UR4][R4.64] ;  /* 0x0000000404007981 */ /* 0x004ea8000c1e1900 */
[----:B----4-:R-:W2:Y:S04]  /*00a0*/  LDG.E R8, desc[UR4][R2.64] ;  /* 0x0000000402087981 */ /* 0x010ea8000c1e1900 */
[----:B------:R-:W2:Y:S02]  /*00b0*/  LDG.E R9, desc[UR4][R6.64] ;  /* 0x0000000406097981 */ /* 0x000ea4000c1e1900 */
[----:B--2---:R-:W-:-:S05]  /*00c0*/  IMAD R9, R9, R8, R0 ;  /* 0x0000000809097224 */ /* 0x004fca00078e0200 */
[----:B------:R0:W-:Y:S04]  /*00d0*/  STG.E desc[UR4][R4.64], R9 ;  /* 0x0000000904007986 */ /* 0x0001e8000c101904 */
[----:B------:R-:W2:Y:S04]  /*00e0*/  LDG.E R0, desc[UR4][R6.64+0x4] ;  /* 0x0000040406007981 */ /* 0x000ea8000c1e1900 */
[----:B------:R-:W2:Y:S02]  /*00f0*/  LDG.E R8, desc[UR4][R2.64+0x4] ;  /* 0x0000040402087981 */ /* 0x000ea4000c1e1900 */
[----:B--2---:R-:W-:-:S05]  /*0100*/  IMAD R11, R0, R8, R9 ;  /* 0x00000008000b7224 */ /* 0x004fca00078e0209 */
[----:B------:R1:W-:Y:S04]  /*0110*/  STG.E desc[UR4][R4.64], R11 ;  /* 0x0000000b04007986 */ /* 0x0003e8000c101904 */
[----:B------:R-:W2:Y:S04]  /*0120*/  LDG.E R0, desc[UR4][R6.64+0x8] ;  /* 0x0000080406007981 */ /* 0x000ea8000c1e1900 */
[----:B------:R-:W2:Y:S02]  /*0130*/  LDG.E R8, desc[UR4][R2.64+0x8] ;  /* 0x0000080402087981 */ /* 0x000ea4000c1e1900 */
[----:B--2---:R-:W-:-:S05]  /*0140*/  IMAD R13, R0, R8, R11 ;  /* 0x00000008000d7224 */ /* 0x004fca00078e020b */
[----:B------:R2:W-:Y:S04]  /*0150*/  STG.E desc[UR4][R4.64], R13 ;  /* 0x0000000d04007986 */ /* 0x0005e8000c101904 */
[----:B------:R-:W0:Y:S04]  /*0160*/  LDG.E R0, desc[UR4][R6.64+0xc] ;  /* 0x00000c0406007981 */ /* 0x000e28000c1e1900 */
[----:B------:R-:W0:Y:S02]  /*0170*/  LDG.E R8, desc[UR4][R2.64+0xc] ;  /* 0x00000c0402087981 */ /* 0x000e24000c1e1900 */
[----:B0-----:R-:W-:-:S05]  /*0180*/  IMAD R9, R0, R8, R13 ;  /* 0x0000000800097224 */ /* 0x001fca00078e020d */
[----:B------:R0:W-:Y:S04]  /*0190*/  STG.E desc[UR4][R4.64], R9 ;  /* 0x0000000904007986 */ /* 0x0001e8000c101904 */
[----:B------:R-:W1:Y:S04]  /*01a0*/  LDG.E R0, desc[UR4][R6.64+0x10] ;  /* 0x0000100406007981 */ /* 0x000e68000c1e1900 */
[----:B------:R-:W1:Y:S02]  /*01b0*/  LDG.E R8, desc[UR4][R2.64+0x10] ;  /* 0x0000100402087981 */ /* 0x000e64000c1e1900 */
[----:B-1----:R-:W-:-:S05]  /*01c0*/  IMAD R11, R0, R8, R9 ;  /* 0x00000008000b7224 */ /* 0x002fca00078e0209 */
        /* <DEDUP_REMOVED lines=228> */
[----:B------:R-:W-:Y:S04]  /*1010*/  STG.E desc[UR4][R4.64], R11 ;  /* 0x0000000b04007986 */ /* 0x000fe8000c101904 */
[----:B------:R-:W2:Y:S04]  /*1020*/  LDG.E R0, desc[UR4][R6.64+0xf8] ;  /* 0x0000f80406007981 */ /* 0x000ea8000c1e1900 */
[----:B------:R-:W2:Y:S02]  /*1030*/  LDG.E R8, desc[UR4][R2.64+0xf8] ;  /* 0x0000f80402087981 */ /* 0x000ea4000c1e1900 */
[----:B--2---:R-:W-:-:S05]  /*1040*/  IMAD R13, R0, R8, R11 ;  /* 0x00000008000d7224 */ /* 0x004fca00078e020b */
[----:B------:R-:W-:Y:S04]  /*1050*/  STG.E desc[UR4][R4.64], R13 ;  /* 0x0000000d04007986 */ /* 0x000fe8000c101904 */
[----:B------:R-:W0:Y:S04]  /*1060*/  LDG.E R0, desc[UR4][R6.64+0xfc] ;  /* 0x0000fc0406007981 */ /* 0x000e28000c1e1900 */
[----:B------:R-:W0:Y:S02]  /*1070*/  LDG.E R8, desc[UR4][R2.64+0xfc] ;  /* 0x0000fc0402087981 */ /* 0x000e24000c1e1900 */
[----:B0-----:R-:W-:-:S05]  /*1080*/  IMAD R9, R0, R8, R13 ;  /* 0x0000000800097224 */ /* 0x001fca00078e020d */
[----:B------:R-:W-:Y:S01]  /*1090*/  STG.E desc[UR4][R4.64], R9 ;  /* 0x0000000904007986 */ /* 0x000fe2000c101904 */
[----:B------:R-:W-:Y:S05]  /*10a0*/  EXIT ;  /* 0x000000000000794d */ /* 0x000fea0003800000 */
.L_x_0:
[----:B------:R-:W-:-:S00]  /*10b0*/  BRA `(.L_x_0) ;  /* 0xfffffffc00fc7947 */ /* 0x000fc0000383ffff */
[----:B------:R-:W-:-:S00]  /*10c0*/  NOP ;  /* 0x0000000000007918 */ /* 0x000fc00000000000 */
        /* <DEDUP_REMOVED lines=11> */
.L_x_14:


//--------------------- .text._Z6dense1PiS_S_     --------------------------
	.section	.text._Z6dense1PiS_S_,"ax",@progbits
	.align	128
        .global         _Z6dense1PiS_S_
        .type           _Z6dense1PiS_S_,@function
        .size           _Z6dense1PiS_S_,(.L_x_15 - _Z6dense1PiS_S_)
        .other          _Z6dense1PiS_S_,@"STO_CUDA_ENTRY STV_DEFAULT"
_Z6dense1PiS_S_:
.text._Z6dense1PiS_S_:
[----:B------:R-:W-:Y:S01]  /*0000*/  LDC R1, c[0x0][0x37c] ;  /* 0x0000df00ff017b82 */ /* 0x000fe20000000800 */
[----:B------:R-:W0:Y:S07]  /*0010*/  S2R R7, SR_TID.X ;  /* 0x0000000000077919 */ /* 0x000e2e0000002100 */
[----:B------:R-:W0:Y:S01]  /*0020*/  LDC.64 R2, c[0x0][0x390] ;  /* 0x0000e400ff027b82 */ /* 0x000e220000000a00 */
[----:B------:R-:W1:Y:S01]  /*0030*/  LDCU.64 UR6, c[0x0][0x358] ;  /* 0x00006b00ff0677ac */ /* 0x000e620008000a00 */
[----:B------:R-:W2:Y:S06]  /*0040*/  LDCU.64 UR4, c[0x0][0x380] ;  /* 0x00007000ff0477ac */ /* 0x000eac0008000a00 */
[----:B------:R-:W3:Y:S01]  /*0050*/  LDC.64 R4, c[0x0][0x388] ;  /* 0x0000e200ff047b82 */ /* 0x000ee20000000a00 */
[----:B0-----:R-:W-:-:S05]  /*0060*/  IMAD.WIDE.U32 R2, R7, 0x4, R2 ;  /* 0x0000000407027825 */ /* 0x001fca00078e0002 */
[----:B-1----:R0:W5:Y:S01]  /*0070*/  LDG.E R9, desc[UR6][R2.64] ;  /* 0x0000000602097981 */ /* 0x002162000c1e1900 */
[----:B---3--:R-:W-:Y:S01]  /*0080*/  IMAD.WIDE.U32 R4, R7, 0x1000, R4 ;  /* 0x0000100007047825 */ /* 0x008fe200078e0004 */
[----:B--2---:R-:W-:-:S04]  /*0090*/  UIADD3 UR4, UP0, UPT, UR4, 0x20, URZ ;  /* 0x0000002004047890 */ /* 0x004fc8000ff1e0ff */
[----:B------:R-:W-:Y:S01]  /*00a0*/  UIADD3.X UR5, UPT, UPT, URZ, UR5, URZ, UP0, !UPT ;  /* 0x00000005ff057290 */ /* 0x000fe200087fe4ff */
[----:B------:R-:W-:Y:S02]  /*00b0*/  IADD3 R8, P0, PT, R4, 0x20, RZ ;  /* 0x0000002004087810 */ /* 0x000fe40007f1e0ff */
[----:B------:R-:W-:Y:S01]  /*00c0*/  MOV R0, UR4 ;  /* 0x0000000400007c02 */ /* 0x000fe20008000f00 */
[----:B------:R-:W-:Y:S01]  /*00d0*/  UMOV UR4, URZ ;  /* 0x000000ff00047c82 */ /* 0x000fe20008000000 */
[----:B------:R-:W-:Y:S02]  /*00e0*/  IADD3.X R7, PT, PT, RZ, R5, RZ, P0, !PT ;  /* 0x00000005ff077210 */ /* 0x000fe400007fe4ff */
[----:B0-----:R-:W-:-:S07]  /*00f0*/  MOV R5, UR5 ;  /* 0x0000000500057c02 */ /* 0x001fce0008000f00 */
.L_x_1:
[----:B------:R-:W-:Y:S02]  /*0100*/  MOV R6, R8 ;  /* 0x0000000800067202 */ /* 0x000fe40000000f00 */
[----:B------:R-:W-:-:S03]  /*0110*/  MOV R4, R0 ;  /* 0x0000000000047202 */ /* 0x000fc60000000f00 */
[----:B------:R-:W2:Y:S04]  /*0120*/  LDG.E R0, desc[UR6][R6.64+-0x20] ;  /* 0xffffe00606007981 */ /* 0x000ea8000c1e1900 */
[----:B------:R-:W2:Y:S02]  /*0130*/  LDG.E R8, desc[UR6][R4.64+-0x20] ;  /* 0xffffe00604087981 */ /* 0x000ea4000c1e1900 */
[----:B-12--5:R-:W-:-:S05]  /*0140*/  IMAD R9, R0, R8, R9 ;  /* 0x0000000800097224 */ /* 0x026fca00078e0209 */
        /* <DEDUP_REMOVED lines=58> */
[----:B------:R-:W0:Y:S01]  /*04f0*/  LDG.E R8, desc[UR6][R4.64+0x1c] ;  /* 0x00001c0604087981 */ /* 0x000e22000c1e1900 */
[----:B------:R-:W-:-:S04]  /*0500*/  UIADD3 UR4, UPT, UPT, UR4, 0x10, URZ ;  /* 0x0000001004047890 */ /* 0x000fc8000fffe0ff */
[----:B------:R-:W-:Y:S01]  /*0510*/  UISETP.NE.AND UP0, UPT, UR4, 0x400, UPT ;  /* 0x000004000400788c */ /* 0x000fe2000bf05270 */
[----:B0-----:R-:W-:Y:S01]  /*0520*/  IMAD R9, R0, R8, R13 ;  /* 0x0000000800097224 */ /* 0x001fe200078e020d */
[----:B------:R-:W-:Y:S02]  /*0530*/  IADD3 R8, P0, PT, R6, 0x40, RZ ;  /* 0x0000004006087810 */ /* 0x000fe40007f1e0ff */
[----:B------:R-:W-:Y:S02]  /*0540*/  IADD3 R0, P1, PT, R4, 0x40, RZ ;  /* 0x0000004004007810 */ /* 0x000fe40007f3e0ff */
[----:B------:R1:W-:Y:S01]  /*0550*/  STG.E desc[UR6][R2.64], R9 ;  /* 0x0000000902007986 */ /* 0x0003e2000c101906 */
[----:B------:R-:W-:Y:S02]  /*0560*/  IADD3.X R7, PT, PT, RZ, R7, RZ, P0, !PT ;  /* 0x00000007ff077210 */ /* 0x000fe400007fe4ff */
[----:B------:R-:W-:Y:S01]  /*0570*/  IADD3.X R5, PT, PT, RZ, R5, RZ, P1, !PT ;  /* 0x00000005ff057210 */ /* 0x000fe20000ffe4ff */
[----:B------:R-:W-:Y:S07]  /*0580*/  BRA.U UP0, `(.L_x_1) ;  /* 0xfffffff900dc7547 */ /* 0x000fee000b83ffff */
[----:B------:R-:W-:Y:S05]  /*0590*/  EXIT ;  /* 0x000000000000794d */ /* 0x000fea0003800000 */
.L_x_2:
        /* <DEDUP_REMOVED lines=14> */
.L_x_15:


//--------------------- .text._Z7maxpoolPiS_      --------------------------
	.section	.text._Z7maxpoolPiS_,"ax",@progbits
	.align	128
        .global         _Z7maxpoolPiS_
        .type           _Z7maxpoolPiS_,@function
        .size           _Z7maxpoolPiS_,(.L_x_16 - _Z7maxpoolPiS_)
        .other          _Z7maxpoolPiS_,@"STO_CUDA_ENTRY STV_DEFAULT"
_Z7maxpoolPiS_:
.text._Z7maxpoolPiS_:
[----:B------:R-:W-:Y:S01]  /*0000*/  LDC R1, c[0x0][0x37c] ;  /* 0x0000df00ff017b82 */ /* 0x000fe20000000800 */
[----:B------:R-:W0:Y:S01]  /*0010*/  S2R R6, SR_TID.Y ;  /* 0x0000000000067919 */ /* 0x000e220000002200 */
[----:B------:R-:W1:Y:S01]  /*0020*/  LDCU.64 UR6, c[0x0][0x358] ;  /* 0x00006b00ff0677ac */ /* 0x000e620008000a00 */
[----:B------:R-:W-:Y:S01]  /*0030*/  BSSY.RECONVERGENT B0, `(.L_x_3) ;  /* 0x0000010000007945 */ /* 0x000fe20003800200 */
[----:B------:R-:W0:Y:S01]  /*0040*/  S2R R9, SR_TID.X ;  /* 0x0000000000097919 */ /* 0x000e220000002100 */
[----:B------:R-:W2:Y:S01]  /*0050*/  S2R R8, SR_CTAID.X ;  /* 0x0000000000087919 */ /* 0x000ea20000002500 */
[C-C-:B0-----:R-:W-:Y:S02]  /*0060*/  LOP3.LUT P0, RZ, R6.reuse, 0x3f8, R9.reuse, 0xc8, !PT ;  /* 0x000003f806ff7812 */ /* 0x141fe4000780c809 */
[----:B------:R-:W-:-:S11]  /*0070*/  LOP3.LUT P1, RZ, R6, 0x3fc, R9, 0xc8, !PT ;  /* 0x000003fc06ff7812 */ /* 0x000fd6000782c809 */
[----:B-12---:R-:W-:Y:S05]  /*0080*/  @P0 BRA `(.L_x_4) ;  /* 0x0000000000280947 */ /* 0x006fea0003800000 */
[----:B------:R-:W0:Y:S01]  /*0090*/  LDC.64 R2, c[0x0][0x388] ;  /* 0x0000e200ff027b82 */ /* 0x000e220000000a00 */
[----:B------:R-:W-:-:S04]  /*00a0*/  IMAD R0, R6, 0x8, R9 ;  /* 0x0000000806007824 */ /* 0x000fc800078e0209 */
[----:B------:R-:W-:-:S04]  /*00b0*/  IMAD R5, R8, 0x40, R0 ;  /* 0x0000004008057824 */ /* 0x000fc800078e0200 */
[----:B0-----:R-:W-:-:S06]  /*00c0*/  IMAD.WIDE.U32 R2, R5, 0x4, R2 ;  /* 0x0000000405027825 */ /* 0x001fcc00078e0002 */
[----:B------:R-:W2:Y:S01]  /*00d0*/  LDG.E R2, desc[UR6][R2.64] ;  /* 0x0000000602027981 */ /* 0x000ea2000c1e1900 */
[----:B------:R-:W0:Y:S01]  /*00e0*/  S2UR UR5, SR_CgaCtaId ;  /* 0x00000000000579c3 */ /* 0x000e220000008800 */
[----:B------:R-:W-:Y:S02]  /*00f0*/  UMOV UR4, 0x400 ;  /* 0x0000040000047882 */ /* 0x000fe40000000000 */
[----:B0-----:R-:W-:-:S06]  /*0100*/  ULEA UR4, UR5, UR4, 0x18 ;  /* 0x0000000405047291 */ /* 0x001fcc000f8ec0ff */
[----:B------:R-:W-:-:S05]  /*0110*/  LEA R5, R0, UR4, 0x2 ;  /* 0x0000000400057c11 */ /* 0x000fca000f8e10ff */
[----:B--2---:R0:W-:Y:S02]  /*0120*/  STS [R5], R2 ;  /* 0x0000000205007388 */ /* 0x0041e40000000800 */
.L_x_4:
[----:B------:R-:W-:Y:S05]  /*0130*/  BSYNC.RECONVERGENT B0 ;  /* 0x0000000000007941 */ /* 0x000fea0003800200 */
.L_x_3:
[----:B------:R-:W-:Y:S06]  /*0140*/  BAR.SYNC.DEFER_BLOCKING 0x0 ;  /* 0x0000000000007b1d */ /* 0x000fec0000010000 */
[----:B------:R-:W-:Y:S05]  /*0150*/  @P1 EXIT ;  /* 0x000000000000194d */ /* 0x000fea0003800000 */
[----:B------:R-:W1:Y:S01]  /*0160*/  S2UR UR5, SR_CgaCtaId ;  /* 0x00000000000579c3 */ /* 0x000e620000008800 */
[----:B------:R-:W-:Y:S01]  /*0170*/  LEA R0, R6, R9, 0x3 ;  /* 0x0000000906007211 */ /* 0x000fe200078e18ff */
[----:B------:R-:W-:-:S04]  /*0180*/  UMOV UR4, 0x400 ;  /* 0x0000040000047882 */ /* 0x000fc80000000000 */
[----:B------:R-:W-:Y:S01]  /*0190*/  IMAD.SHL.U32 R0, R0, 0x2, RZ ;  /* 0x0000000200007824 */ /* 0x000fe200078e00ff */
[----:B-1----:R-:W-:-:S06]  /*01a0*/  ULEA UR4, UR5, UR4, 0x18 ;  /* 0x0000000405047291 */ /* 0x002fcc000f8ec0ff */
[----:B------:R-:W-:-:S05]  /*01b0*/  LEA R0, R0, UR4, 0x2 ;  /* 0x0000000400007c11 */ /* 0x000fca000f8e10ff */
[----:B0-----:R-:W0:Y:S04]  /*01c0*/  LDS.64 R2, [R0] ;  /* 0x0000000000027984 */ /* 0x001e280000000a00 */
[----:B------:R-:W1:Y:S01]  /*01d0*/  LDS.64 R4, [R0+0x20] ;  /* 0x0000200000047984 */ /* 0x000e620000000a00 */
[----:B0-----:R-:W-:Y:S02]  /*01e0*/  VIMNMX R7, PT, PT, R2, R3, !PT ;  /* 0x0000000302077248 */ /* 0x001fe40007fe0100 */
[----:B-1----:R-:W-:-:S04]  /*01f0*/  VIMNMX R4, PT, PT, R4, R5, !PT ;  /* 0x0000000504047248 */ /* 0x002fc80007fe0100 */
[----:B------:R-:W-:-:S13]  /*0200*/  ISETP.GE.AND P0, PT, R7, R4, PT ;  /* 0x000000040700720c */ /* 0x000fda0003f06270 */
[----:B------:R-:W0:Y:S01]  /*0210*/  @P0 LDC.64 R2, c[0x0][0x388] ;  /* 0x0000e200ff020b82 */ /* 0x000e220000000a00 */
[----:B------:R-:W-:-:S05]  /*0220*/  @P0 IMAD R5, R6, 0x4, R9 ;  /* 0x0000000406050824 */ /* 0x000fca00078e0209 */
[----:B------:R-:W-:-:S05]  /*0230*/  @P0 LEA R5, R8, R5, 0x4 ;  /* 0x0000000508050211 */ /* 0x000fca00078e20ff */
[----:B0-----:R-:W-:-:S05]  /*0240*/  @P0 IMAD.WIDE.U32 R2, R5, 0x4, R2 ;  /* 0x0000000405020825 */ /* 0x001fca00078e0002 */
[----:B------:R0:W-:Y:S01]  /*0250*/  @P0 STG.E desc[UR6][R2.64], R7 ;  /* 0x0000000702000986 */ /* 0x0001e2000c101906 */
[----:B------:R-:W-:Y:S05]  /*0260*/  @P0 EXIT ;  /* 0x000000000000094d */ /* 0x000fea0003800000 */
[----:B0-----:R-:W0:Y:S01]  /*0270*/  LDC.64 R2, c[0x0][0x388] ;  /* 0x0000e200ff027b82 */ /* 0x001e220000000a00 */
[----:B------:R-:W-:-:S05]  /*0280*/  IMAD R9, R6, 0x4, R9 ;  /* 0x0000000406097824 */ /* 0x000fca00078e0209 */
[----:B------:R-:W-:-:S05]  /*0290*/  LEA R9, R8, R9, 0x4 ;  /* 0x0000000908097211 */ /* 0x000fca00078e20ff */
[----:B0-----:R-:W-:-:S05]  /*02a0*/  IMAD.WIDE.U32 R2, R9, 0x4, R2 ;  /* 0x0000000409027825 */ /* 0x001fca00078e0002 */
[----:B------:R-:W-:Y:S01]  /*02b0*/  STG.E desc[UR6][R2.64], R4 ;  /* 0x0000000402007986 */ /* 0x000fe2000c101906 */
[----:B------:R-:W-:Y:S05]  /*02c0*/  EXIT ;  /* 0x000000000000794d */ /* 0x000fea0003800000 */
.L_x_5:
        /* <DEDUP_REMOVED lines=11> */
.L_x_16:


//--------------------- .text._Z5conv2PiS_S_      --------------------------
	.section	.text._Z5conv2PiS_S_,"ax",@progbits
	.align	128
        .global         _Z5conv2PiS_S_
        .type           _Z5conv2PiS_S_,@function
        .size           _Z5conv2PiS_S_,(.L_x_17 - _Z5conv2PiS_S_)
        .other          _Z5conv2PiS_S_,@"STO_CUDA_ENTRY STV_DEFAULT"
_Z5conv2PiS_S_:
.text._Z5conv2PiS_S_:
[----:B------:R-:W-:Y:S01]  /*0000*/  LDC R1, c[0x0][0x37c] ;  /* 0x0000df00ff017b82 */ /* 0x000fe20000000800 */
[----:B------:R-:W0:Y:S01]  /*0010*/  S2R R0, SR_TID.Y ;  /* 0x0000000000007919 */ /* 0x000e220000002200 */
[----:B------:R-:W0:Y:S02]  /*0020*/  S2R R7, SR_TID.X ;  /* 0x0000000000077919 */ /* 0x000e240000002100 */
[----:B0-----:R-:W-:-:S13]  /*0030*/  LOP3.LUT P0, RZ, R0, 0x3f8, R7, 0xc8, !PT ;  /* 0x000003f800ff7812 */ /* 0x001fda000780c807 */
[----:B------:R-:W-:Y:S05]  /*0040*/  @P0 EXIT ;  /* 0x000000000000094d */ /* 0x000fea0003800000 */
[----:B------:R-:W0:Y:S01]  /*0050*/  S2R R6, SR_CTAID.X ;  /* 0x0000000000067919 */ /* 0x000e220000002500 */
[----:B------:R-:W1:Y:S01]  /*0060*/  LDC.64 R4, c[0x0][0x380] ;  /* 0x0000e000ff047b82 */ /* 0x000e620000000a00 */
[----:B------:R-:W-:Y:S02]  /*0070*/  IMAD R11, R0, 0xc, R7 ;  /* 0x0000000c000b7824 */ /* 0x000fe400078e0207 */
[----:B------:R-:W-:Y:S01]  /*0080*/  HFMA2 R16, -RZ, RZ, 0, 0 ;  /* 0x00000000ff107431 */ /* 0x000fe200000001ff */
[----:B------:R-:W2:Y:S01]  /*0090*/  LDCU.64 UR6, c[0x0][0x358] ;  /* 0x00006b00ff0677ac */ /* 0x000ea20008000a00 */
[----:B------:R-:W-:-:S03]  /*00a0*/  UMOV UR4, URZ ;  /* 0x000000ff00047c82 */ /* 0x000fc60008000000 */
[----:B------:R-:W3:Y:S01]  /*00b0*/  LDC.64 R2, c[0x0][0x388] ;  /* 0x0000e200ff027b82 */ /* 0x000ee20000000a00 */
[----:B-1----:R-:W-:-:S03]  /*00c0*/  IMAD.WIDE.U32 R4, R11, 0x4, R4 ;  /* 0x000000040b047825 */ /* 0x002fc600078e0004 */
[----:B------:R-:W-:Y:S01]  /*00d0*/  IADD3 R4, P1, PT, R4, 0x68, RZ ;  /* 0x0000006804047810 */ /* 0x000fe20007f3e0ff */
[----:B0-----:R-:W-:-:S03]  /*00e0*/  IMAD R9, R6, 0x320, RZ ;  /* 0x0000032006097824 */ /* 0x001fc600078e02ff */
[----:B------:R-:W-:Y:S01]  /*00f0*/  IADD3.X R5, PT, PT, RZ, R5, RZ, P1, !PT ;  /* 0x00000005ff057210 */ /* 0x000fe20000ffe4ff */
[----:B---3--:R-:W-:-:S03]  /*0100*/  IMAD.WIDE.U32 R2, R9, 0x4, R2 ;  /* 0x0000000409027825 */ /* 0x008fc600078e0002 */
[----:B------:R-:W-:-:S04]  /*0110*/  IADD3 R2, P0, PT, R2, 0x30, RZ ;  /* 0x0000003002027810 */ /* 0x000fc80007f1e0ff */
[----:B--2---:R-:W-:-:S09]  /*0120*/  IADD3.X R3, PT, PT, RZ, R3, RZ, P0, !PT ;  /* 0x00000003ff037210 */ /* 0x004fd200007fe4ff */
.L_x_6:
[----:B------:R-:W2:Y:S04]  /*0130*/  LDG.E R17, desc[UR6][R2.64+-0x30] ;  /* 0xffffd00602117981 */ /* 0x000ea8000c1e1900 */
[----:B------:R-:W2:Y:S04]  /*0140*/  LDG.E R22, desc[UR6][R4.64+-0x68] ;  /* 0xffff980604167981 */ /* 0x000ea8000c1e1900 */
[----:B------:R-:W3:Y:S04]  /*0150*/  LDG.E R26, desc[UR6][R2.64+-0x2c] ;  /* 0xffffd406021a7981 */ /* 0x000ee8000c1e1900 */
[----:B------:R-:W3:Y:S04]  /*0160*/  LDG.E R23, desc[UR6][R4.64+-0x64] ;  /* 0xffff9c0604177981 */ /* 0x000ee8000c1e1900 */
[----:B------:R-:W4:Y:S04]  /*0170*/  LDG.E R9, desc[UR6][R2.64+-0x28] ;  /* 0xffffd80602097981 */ /* 0x000f28000c1e1900 */
[----:B------:R-:W4:Y:S04]  /*0180*/  LDG.E R8, desc[UR6][R4.64+-0x60] ;  /* 0xffffa00604087981 */ /* 0x000f28000c1e1900 */
[----:B------:R-:W5:Y:S04]  /*0190*/  LDG.E R10, desc[UR6][R2.64+-0x24] ;  /* 0xffffdc06020a7981 */ /* 0x000f68000c1e1900 */
        /* <DEDUP_REMOVED lines=10> */
[----:B------:R-:W5:Y:S01]  /*0240*/  LDG.E R25, desc[UR6][R4.64+-0x2c] ;  /* 0xffffd40604197981 */ /* 0x000f62000c1e1900 */
[----:B--2---:R-:W-:-:S03]  /*0250*/  IMAD R17, R17, R22, R16 ;  /* 0x0000001611117224 */ /* 0x004fc600078e0210 */
[----:B------:R-:W2:Y:S04]  /*0260*/  LDG.E R22, desc[UR6][R2.64+-0xc] ;  /* 0xfffff40602167981 */ /* 0x000ea8000c1e1900 */
[----:B------:R-:W2:Y:S01]  /*0270*/  LDG.E R16, desc[UR6][R2.64+0x8] ;  /* 0x0000080602107981 */ /* 0x000ea2000c1e1900 */
[----:B---3--:R-:W-:-:S03]  /*0280*/  IMAD R17, R26, R23, R17 ;  /* 0x000000171a117224 */ /* 0x008fc600078e0211 */
[----:B------:R-:W2:Y:S01]  /*0290*/  LDG.E R23, desc[UR6][R4.64+-0x28] ;  /* 0xffffd80604177981 */ /* 0x000ea2000c1e1900 */
[----:B----4-:R-:W-:-:S03]  /*02a0*/  IMAD R17, R9, R8, R17 ;  /* 0x0000000809117224 */ /* 0x010fc600078e0211 */
[----:B------:R-:W3:Y:S04]  /*02b0*/  LDG.E R8, desc[UR6][R2.64+-0x8] ;  /* 0xfffff80602087981 */ /* 0x000ee8000c1e1900 */
[----:B------:R-:W3:Y:S01]  /*02c0*/  LDG.E R9, desc[UR6][R4.64+-0x8] ;  /* 0xfffff80604097981 */ /* 0x000ee2000c1e1900 */
[----:B-----5:R-:W-:-:S03]  /*02d0*/  IMAD R17, R10, R11, R17 ;  /* 0x0000000b0a117224 */ /* 0x020fc600078e0211 */
[----:B------:R-:W4:Y:S04]  /*02e0*/  LDG.E R10, desc[UR6][R2.64+-0x4] ;  /* 0xfffffc06020a7981 */ /* 0x000f28000c1e1900 */
[----:B------:R-:W4:Y:S01]  /*02f0*/  LDG.E R11, desc[UR6][R4.64+-0x4] ;  /* 0xfffffc06040b7981 */ /* 0x000f22000c1e1900 */
[----:B------:R-:W-:-:S03]  /*0300*/  IMAD R17, R12, R13, R17 ;  /* 0x0000000d0c117224 */ /* 0x000fc600078e0211 */
[----:B------:R-:W5:Y:S04]  /*0310*/  LDG.E R12, desc[UR6][R2.64] ;  /* 0x00000006020c7981 */ /* 0x000f68000c1e1900 */
[----:B------:R-:W5:Y:S01]  /*0320*/  LDG.E R13, desc[UR6][R4.64] ;  /* 0x00000006040d7981 */ /* 0x000f62000c1e1900 */
[----:B------:R-:W-:-:S03]  /*0330*/  IMAD R26, R14, R15, R17 ;  /* 0x0000000f0e1a7224 */ /* 0x000fc600078e0211 */
[----:B------:R-:W5:Y:S04]  /*0340*/  LDG.E R14, desc[UR6][R2.64+0x4] ;  /* 0x00000406020e7981 */ /* 0x000f68000c1e1900 */
[----:B------:R-:W5:Y:S04]  /*0350*/  LDG.E R15, desc[UR6][R4.64+0x4] ;  /* 0x00000406040f7981 */ /* 0x000f68000c1e1900 */
[----:B------:R-:W5:Y:S01]  /*0360*/  LDG.E R17, desc[UR6][R4.64+0x8] ;  /* 0x0000080604117981 */ /* 0x000f62000c1e1900 */
[----:B------:R-:W-:-:S03]  /*0370*/  IMAD R26, R18, R19, R26 ;  /* 0x00000013121a7224 */ /* 0x000fc600078e021a */
[----:B------:R-:W5:Y:S04]  /*0380*/  LDG.E R19, desc[UR6][R2.64+0xc] ;  /* 0x00000c0602137981 */ /* 0x000f68000c1e1900 */
[----:B------:R-:W5:Y:S01]  /*0390*/  LDG.E R18, desc[UR6][R4.64+0x28] ;  /* 0x0000280604127981 */ /* 0x000f62000c1e1900 */
[----:B------:R-:W-:-:S03]  /*03a0*/  IMAD R20, R20, R21, R26 ;  /* 0x0000001514147224 */ /* 0x000fc600078e021a */
[----:B------:R-:W5:Y:S01]  /*03b0*/  LDG.E R21, desc[UR6][R4.64+0x2c] ;  /* 0x00002c0604157981 */ /* 0x000f62000c1e1900 */
[----:B------:R-:W-:-:S03]  /*03c0*/  IMAD R24, R24, R25, R20 ;  /* 0x0000001918187224 */ /* 0x000fc600078e0214 */
[----:B------:R-:W5:Y:S01]  /*03d0*/  LDG.E R20, desc[UR6][R2.64+0x10] ;  /* 0x0000100602147981 */ /* 0x000f62000c1e1900 */
[----:B--2---:R-:W-:-:S03]  /*03e0*/  IMAD R24, R22, R23, R24 ;  /* 0x0000001716187224 */ /* 0x004fc600078e0218 */
[----:B------:R-:W2:Y:S04]  /*03f0*/  LDG.E R23, desc[UR6][R2.64+0x14] ;  /* 0x0000140602177981 */ /* 0x000ea8000c1e1900 */
[----:B------:R-:W2:Y:S01]  /*0400*/  LDG.E R22, desc[UR6][R4.64+0x30] ;  /* 0x0000300604167981 */ /* 0x000ea2000c1e1900 */
[----:B---3--:R-:W-:-:S03]  /*0410*/  IMAD R24, R8, R9, R24 ;  /* 0x0000000908187224 */ /* 0x008fc600078e0218 */
[----:B------:R-:W3:Y:S04]  /*0420*/  LDG.E R8, desc[UR6][R2.64+0x18] ;  /* 0x0000180602087981 */ /* 0x000ee8000c1e1900 */
[----:B------:R-:W3:Y:S01]  /*0430*/  LDG.E R9, desc[UR6][R4.64+0x34] ;  /* 0x0000340604097981 */ /* 0x000ee2000c1e1900 */
[----:B----4-:R-:W-:-:S03]  /*0440*/  IMAD R24, R10, R11, R24 ;  /* 0x0000000b0a187224 */ /* 0x010fc600078e0218 */
[----:B------:R-:W4:Y:S04]  /*0450*/  LDG.E R10, desc[UR6][R2.64+0x1c] ;  /* 0x00001c06020a7981 */ /* 0x000f28000c1e1900 */
[----:B------:R-:W4:Y:S01]  /*0460*/  LDG.E R11, desc[UR6][R4.64+0x38] ;  /* 0x00003806040b7981 */ /* 0x000f22000c1e1900 */
[----:B-----5:R-:W-:-:S03]  /*0470*/  IMAD R25, R12, R13, R24 ;  /* 0x0000000d0c197224 */ /* 0x020fc600078e0218 */
[----:B------:R-:W5:Y:S04]  /*0480*/  LDG.E R13, desc[UR6][R2.64+0x20] ;  /* 0x00002006020d7981 */ /* 0x000f68000c1e1900 */
[----:B------:R-:W5:Y:S04]  /*0490*/  LDG.E R24, desc[UR6][R4.64+0x58] ;  /* 0x0000580604187981 */ /* 0x000f68000c1e1900 */
[----:B------:R-:W5:Y:S01]  /*04a0*/  LDG.E R12, desc[UR6][R2.64+0x24] ;  /* 0x00002406020c7981 */ /* 0x000f62000c1e1900 */
[----:B------:R-:W-:-:S03]  /*04b0*/  IMAD R25, R14, R15, R25 ;  /* 0x0000000f0e197224 */ /* 0x000fc600078e0219 */
[----:B------:R-:W5:Y:S01]  /*04c0*/  LDG.E R14, desc[UR6][R2.64+0x28] ;  /* 0x00002806020e7981 */ /* 0x000f62000c1e1900 */
[----:B------:R-:W-:-:S03]  /*04d0*/  IMAD R25, R16, R17, R25 ;  /* 0x0000001110197224 */ /* 0x000fc600078e0219 */
[----:B------:R-:W5:Y:S04]  /*04e0*/  LDG.E R15, desc[UR6][R4.64+0x60] ;  /* 0x00006006040f7981 */ /* 0x000f68000c1e1900 */
[----:B------:R-:W5:Y:S01]  /*04f0*/  LDG.E R16, desc[UR6][R2.64+0x2c] ;  /* 0x00002c0602107981 */ /* 0x000f62000c1e1900 */
[----:B------:R-:W-:-:S03]  /*0500*/  IMAD R25, R19, R18, R25 ;  /* 0x0000001213197224 */ /* 0x000fc600078e0219 */
[----:B------:R-:W5:Y:S04]  /*0510*/  LDG.E R17, desc[UR6][R4.64+0x64] ;  /* 0x0000640604117981 */ /* 0x000f68000c1e1900 */
[----:B------:R0:W5:Y:S04]  /*0520*/  LDG.E R18, desc[UR6][R2.64+0x30] ;  /* 0x0000300602127981 */ /* 0x000168000c1e1900 */
[----:B------:R1:W5:Y:S01]  /*0530*/  LDG.E R19, desc[UR6][R4.64+0x68] ;  /* 0x0000680604137981 */ /* 0x000362000c1e1900 */
[----:B------:R-:W-:Y:S01]  /*0540*/  IMAD R20, R20, R21, R25 ;  /* 0x0000001514147224 */ /* 0x000fe200078e0219 */
[----:B------:R-:W-:-:S04]  /*0550*/  UIADD3 UR4, UPT, UPT, UR4, 0x1, URZ ;  /* 0x0000000104047890 */ /* 0x000fc8000fffe0ff */
[----:B------:R-:W-:Y:S01]  /*0560*/  UISETP.NE.AND UP0, UPT, UR4, 0x20, UPT ;  /* 0x000000200400788c */ /* 0x000fe2000bf05270 */
[----:B0-----:R-:W-:Y:S02]  /*0570*/  IADD3 R2, P0, PT, R2, 0x64, RZ ;  /* 0x0000006402027810 */ /* 0x001fe40007f1e0ff */
[----:B-1----:R-:W-:Y:S02]  /*0580*/  IADD3 R4, P1, PT, R4, 0x240, RZ ;  /* 0x0000024004047810 */ /* 0x002fe40007f3e0ff */
[----:B------:R-:W-:Y:S02]  /*0590*/  IADD3.X R3, PT, PT, RZ, R3, RZ, P0, !PT ;  /* 0x00000003ff037210 */ /* 0x000fe400007fe4ff */
[----:B------:R-:W-:Y:S01]  /*05a0*/  IADD3.X R5, PT, PT, RZ, R5, RZ, P1, !PT ;  /* 0x00000005ff057210 */ /* 0x000fe20000ffe4ff */
[----:B--2---:R-:W-:-:S04]  /*05b0*/  IMAD R20, R23, R22, R20 ;  /* 0x0000001617147224 */ /* 0x004fc800078e0214 */
[----:B---3--:R-:W-:-:S04]  /*05c0*/  IMAD R8, R8, R9, R20 ;  /* 0x0000000908087224 */ /* 0x008fc800078e0214 */
[----:B----4-:R-:W-:-:S04]  /*05d0*/  IMAD R8, R10, R11, R8 ;  /* 0x0000000b0a087224 */ /* 0x010fc800078e0208 */
[----:B-----5:R-:W-:-:S04]  /*05e0*/  IMAD R8, R13, R24, R8 ;  /* 0x000000180d087224 */ /* 0x020fc800078e0208 */
[----:B------:R-:W-:-:S04]  /*05f0*/  IMAD R8, R21, R12, R8 ;  /* 0x0000000c15087224 */ /* 0x000fc800078e0208 */
[----:B------:R-:W-:-:S04]  /*0600*/  IMAD R8, R14, R15, R8 ;  /* 0x0000000f0e087224 */ /* 0x000fc800078e0208 */
[----:B------:R-:W-:-:S04]  /*0610*/  IMAD R16, R16, R17, R8 ;  /* 0x0000001110107224 */ /* 0x000fc800078e0208 */
[----:B------:R-:W-:Y:S01]  /*0620*/  IMAD R16, R18, R19, R16 ;  /* 0x0000001312107224 */ /* 0x000fe200078e0210 */
[----:B------:R-:W-:Y:S06]  /*0630*/  BRA.U UP0, `(.L_x_6) ;  /* 0xfffffff900bc7547 */ /* 0x000fec000b83ffff */
[----:B------:R-:W0:Y:S01]  /*0640*/  LDC.64 R2, c[0x0][0x390] ;  /* 0x0000e400ff027b82 */ /* 0x000e220000000a00 */
[----:B------:R-:W-:-:S04]  /*0650*/  LEA R7, R0, R7, 0x3 ;  /* 0x0000000700077211 */ /* 0x000fc800078e18ff */
[----:B------:R-:W-:-:S05]  /*0660*/  LEA R7, R6, R7, 0x6 ;  /* 0x0000000706077211 */ /* 0x000fca00078e30ff */
[----:B0-----:R-:W-:-:S05]  /*0670*/  IMAD.WIDE.U32 R2, R7, 0x4, R2 ;  /* 0x0000000407027825 */ /* 0x001fca00078e0002 */
[----:B------:R-:W-:Y:S01]  /*0680*/  STG.E desc[UR6][R2.64], R16 ;  /* 0x0000001002007986 */ /* 0x000fe2000c101906 */
[----:B------:R-:W-:Y:S05]  /*0690*/  EXIT ;  /* 0x000000000000794d */ /* 0x000fea0003800000 */
.L_x_7:
        /* <DEDUP_REMOVED lines=14> */
.L_x_17:


//--------------------- .text._Z10maxpoolingPiS_  --------------------------
	.section	.text._Z10maxpoolingPiS_,"ax",@progbits
	.align	128
        .global         _Z10maxpoolingPiS_
        .type           _Z10maxpoolingPiS_,@function
        .size           _Z10maxpoolingPiS_,(.L_x_18 - _Z10maxpoolingPiS_)
        .other          _Z10maxpoolingPiS_,@"STO_CUDA_ENTRY STV_DEFAULT"
_Z10maxpoolingPiS_:
.text._Z10maxpoolingPiS_:
[----:B------:R-:W-:Y:S01]  /*0000*/  LDC R1, c[0x0][0x37c] ;  /* 0x0000df00ff017b82 */ /* 0x000fe20000000800 */
[----:B------:R-:W0:Y:S01]  /*0010*/  S2R R0, SR_TID.Y ;  /* 0x0000000000007919 */ /* 0x000e220000002200 */
[----:B------:R-:W1:Y:S01]  /*0020*/  LDCU.64 UR6, c[0x0][0x358] ;  /* 0x00006b00ff0677ac */ /* 0x000e620008000a00 */
[----:B------:R-:W-:Y:S01]  /*0030*/  BSSY.RECONVERGENT B0, `(.L_x_8) ;  /* 0x0000016000007945 */ /* 0x000fe20003800200 */
[----:B------:R-:W0:Y:S02]  /*0040*/  S2R R11, SR_TID.X ;  /* 0x00000000000b7919 */ /* 0x000e240000002100 */
[----:B0-----:R-:W-:-:S04]  /*0050*/  VIMNMX.U32 R2, PT, PT, R0, R11, !PT ;  /* 0x0000000b00027248 */ /* 0x001fc80007fe0000 */
[C---:B------:R-:W-:Y:S02]  /*0060*/  ISETP.GT.U32.AND P0, PT, R2.reuse, 0xb, PT ;  /* 0x0000000b0200780c */ /* 0x040fe40003f04070 */
[----:B------:R-:W-:Y:S02]  /*0070*/  ISETP.GE.U32.AND P1, PT, R2, 0xc, PT ;  /* 0x0000000c0200780c */ /* 0x000fe40003f26070 */
[----:B------:R-:W0:Y:S09]  /*0080*/  S2R R2, SR_CTAID.X ;  /* 0x0000000000027919 */ /* 0x000e320000002500 */
[----:B-1----:R-:W-:Y:S05]  /*0090*/  @P0 BRA `(.L_x_9) ;  /* 0x00000000003c0947 */ /* 0x002fea0003800000 */
[----:B------:R-:W1:Y:S01]  /*00a0*/  LDC.64 R4, c[0x0][0x380] ;  /* 0x0000e000ff047b82 */ /* 0x000e620000000a00 */
[----:B------:R-:W-:-:S05]  /*00b0*/  IMAD R3, R0, 0x18, R11 ;  /* 0x0000001800037824 */ /* 0x000fca00078e020b */
[----:B------:R-:W-:-:S05]  /*00c0*/  SHF.L.U32 R3, R3, 0x1, RZ ;  /* 0x0000000103037819 */ /* 0x000fca00000006ff */
[----:B0-----:R-:W-:-:S04]  /*00d0*/  IMAD R7, R2, 0x240, R3 ;  /* 0x0000024002077824 */ /* 0x001fc800078e0203 */
[----:B-1----:R-:W-:-:S05]  /*00e0*/  IMAD.WIDE.U32 R4, R7, 0x4, R4 ;  /* 0x0000000407047825 */ /* 0x002fca00078e0004 */
[----:B------:R-:W2:Y:S04]  /*00f0*/  LDG.E R6, desc[UR6][R4.64] ;  /* 0x0000000604067981 */ /* 0x000ea8000c1e1900 */
[----:B------:R-:W2:Y:S04]  /*0100*/  LDG.E R7, desc[UR6][R4.64+0x4] ;  /* 0x0000040604077981 */ /* 0x000ea8000c1e1900 */
[----:B------:R-:W3:Y:S04]  /*0110*/  LDG.E R8, desc[UR6][R4.64+0x60] ;  /* 0x0000600604087981 */ /* 0x000ee8000c1e1900 */
[----:B------:R-:W3:Y:S01]  /*0120*/  LDG.E R9, desc[UR6][R4.64+0x64] ;  /* 0x0000640604097981 */ /* 0x000ee2000c1e1900 */
[----:B------:R-:W0:Y:S01]  /*0130*/  S2UR UR5, SR_CgaCtaId ;  /* 0x00000000000579c3 */ /* 0x000e220000008800 */
[----:B------:R-:W-:-:S02]  /*0140*/  UMOV UR4, 0x400 ;  /* 0x0000040000047882 */ /* 0x000fc40000000000 */
[----:B0-----:R-:W-:-:S06]  /*0150*/  ULEA UR4, UR5, UR4, 0x18 ;  /* 0x0000000405047291 */ /* 0x001fcc000f8ec0ff */
[----:B------:R-:W-:-:S05]  /*0160*/  LEA R3, R3, UR4, 0x2 ;  /* 0x0000000403037c11 */ /* 0x000fca000f8e10ff */
[----:B--2---:R1:W-:Y:S04]  /*0170*/  STS.64 [R3], R6 ;  /* 0x0000000603007388 */ /* 0x0043e80000000a00 */
[----:B---3--:R1:W-:Y:S02]  /*0180*/  STS.64 [R3+0x60], R8 ;  /* 0x0000600803007388 */ /* 0x0083e40000000a00 */
.L_x_9:
[----:B------:R-:W-:Y:S05]  /*0190*/  BSYNC.RECONVERGENT B0 ;  /* 0x0000000000007941 */ /* 0x000fea0003800200 */
.L_x_8:
[----:B------:R-:W-:Y:S06]  /*01a0*/  BAR.SYNC.DEFER_BLOCKING 0x0 ;  /* 0x0000000000007b1d */ /* 0x000fec0000010000 */
[----:B------:R-:W-:Y:S05]  /*01b0*/  @P1 EXIT ;  /* 0x000000000000194d */ /* 0x000fea0003800000 */
[----:B------:R-:W2:Y:S01]  /*01c0*/  S2UR UR5, SR_CgaCtaId ;  /* 0x00000000000579c3 */ /* 0x000ea20000008800 */
[----:B------:R-:W-:Y:S01]  /*01d0*/  UMOV UR4, 0x400 ;  /* 0x0000040000047882 */ /* 0x000fe20000000000 */
[----:B------:R-:W-:Y:S01]  /*01e0*/  IMAD R11, R0, 0x18, R11 ;  /* 0x00000018000b7824 */ /* 0x000fe200078e020b */
[----:B--2---:R-:W-:-:S06]  /*01f0*/  ULEA UR4, UR5, UR4, 0x18 ;  /* 0x0000000405047291 */ /* 0x004fcc000f8ec0ff */
[----:B-1----:R-:W-:-:S05]  /*0200*/  LEA R3, R11, UR4, 0x2 ;  /* 0x000000040b037c11 */ /* 0x002fca000f8e10ff */
[----:B------:R-:W-:Y:S04]  /*0210*/  LDS R4, [R3] ;  /* 0x0000000003047984 */ /* 0x000fe80000000800 */
[----:B------:R-:W1:Y:S04]  /*0220*/  LDS R5, [R3+0x4] ;  /* 0x0000040003057984 */ /* 0x000e680000000800 */
[----:B------:R-:W-:Y:S04]  /*0230*/  LDS R6, [R3+0x60] ;  /* 0x0000600003067984 */ /* 0x000fe80000000800 */
[----:B------:R-:W2:Y:S01]  /*0240*/  LDS R9, [R3+0x64] ;  /* 0x0000640003097984 */ /* 0x000ea20000000800 */
[----:B-1----:R-:W-:-:S02]  /*0250*/  VIMNMX R7, PT, PT, R4, R5, !PT ;  /* 0x0000000504077248 */ /* 0x002fc40007fe0100 */
[----:B--2---:R-:W-:-:S04]  /*0260*/  VIMNMX R6, PT, PT, R6, R9, !PT ;  /* 0x0000000906067248 */ /* 0x004fc80007fe0100 */
[----:B------:R-:W-:-:S13]  /*0270*/  ISETP.GE.AND P0, PT, R7, R6, PT ;  /* 0x000000060700720c */ /* 0x000fda0003f06270 */
[----:B------:R-:W1:Y:S01]  /*0280*/  @P0 LDC.64 R4, c[0x0][0x388] ;  /* 0x0000e200ff040b82 */ /* 0x000e620000000a00 */
[----:B------:R-:W-:-:S04]  /*0290*/  @P0 IMAD R9, R0, -0xc, R11 ;  /* 0xfffffff400090824 */ /* 0x000fc800078e020b */
[----:B0-----:R-:W-:-:S04]  /*02a0*/  @P0 IMAD R9, R2, 0x90, R9 ;  /* 0x0000009002090824 */ /* 0x001fc800078e0209 */
[----:B-1----:R-:W-:-:S05]  /*02b0*/  @P0 IMAD.WIDE.U32 R4, R9, 0x4, R4 ;  /* 0x0000000409040825 */ /* 0x002fca00078e0004 */
[----:B------:R0:W-:Y:S01]  /*02c0*/  @P0 STG.E desc[UR6][R4.64], R7 ;  /* 0x0000000704000986 */ /* 0x0001e2000c101906 */
[----:B------:R-:W-:Y:S05]  /*02d0*/  @P0 EXIT ;  /* 0x000000000000094d */ /* 0x000fea0003800000 */
[----:B0-----:R-:W0:Y:S01]  /*02e0*/  LDC.64 R4, c[0x0][0x388] ;  /* 0x0000e200ff047b82 */ /* 0x001e220000000a00 */
[----:B------:R-:W-:-:S04]  /*02f0*/  IMAD R11, R0, -0xc, R11 ;  /* 0xfffffff4000b7824 */ /* 0x000fc800078e020b */
[----:B------:R-:W-:-:S04]  /*0300*/  IMAD R11, R2, 0x90, R11 ;  /* 0x00000090020b7824 */ /* 0x000fc800078e020b */
[----:B0-----:R-:W-:-:S05]  /*0310*/  IMAD.WIDE.U32 R4, R11, 0x4, R4 ;  /* 0x000000040b047825 */ /* 0x001fca00078e0004 */
[----:B------:R-:W-:Y:S01]  /*0320*/  STG.E desc[UR6][R4.64], R6 ;  /* 0x0000000604007986 */ /* 0x000fe2000c101906 */
[----:B------:R-:W-:Y:S05]  /*0330*/  EXIT ;  /* 0x000000000000794d */ /* 0x000fea0003800000 */
.L_x_10:
        /* <DEDUP_REMOVED lines=12> */
.L_x_18:


//--------------------- .text._Z5conv1PiS_        --------------------------
	.section	.text._Z5conv1PiS_,"ax",@progbits
	.align	128
        .global         _Z5conv1PiS_
        .type           _Z5conv1PiS_,@function
        .size           _Z5conv1PiS_,(.L_x_19 - _Z5conv1PiS_)
        .other          _Z5conv1PiS_,@"STO_CUDA_ENTRY STV_DEFAULT"
_Z5conv1PiS_:
.text._Z5conv1PiS_:
[----:B------:R-:W-:Y:S01]  /*0000*/  LDC R1, c[0x0][0x37c] ;  /* 0x0000df00ff017b82 */ /* 0x000fe20000000800 */
[----:B------:R-:W0:Y:S01]  /*0010*/  S2R R17, SR_TID.Y ;  /* 0x0000000000117919 */ /* 0x000e220000002200 */
[----:B------:R-:W1:Y:S01]  /*0020*/  LDCU.64 UR6, c[0x0][0x358] ;  /* 0x00006b00ff0677ac */ /* 0x000e620008000a00 */
[----:B------:R-:W-:Y:S01]  /*0030*/  BSSY.RECONVERGENT B0, `(.L_x_11) ;  /* 0x0000011000007945 */ /* 0x000fe20003800200 */
[----:B------:R-:W0:Y:S01]  /*0040*/  S2R R2, SR_TID.X ;  /* 0x0000000000027919 */ /* 0x000e220000002100 */
[----:B------:R-:W2:Y:S01]  /*0050*/  S2R R3, SR_CTAID.X ;  /* 0x0000000000037919 */ /* 0x000ea20000002500 */
[----:B0-----:R-:W-:-:S04]  /*0060*/  VIMNMX.U32 R0, PT, PT, R17, R2, !PT ;  /* 0x0000000211007248 */ /* 0x001fc80007fe0000 */
[C---:B------:R-:W-:Y:S02]  /*0070*/  ISETP.GT.U32.AND P0, PT, R0.reuse, 0x4, PT ;  /* 0x000000040000780c */ /* 0x040fe40003f04070 */
[----:B------:R-:W-:-:S11]  /*0080*/  ISETP.GT.U32.AND P1, PT, R0, 0x17, PT ;  /* 0x000000170000780c */ /* 0x000fd60003f24070 */
        /* <DEDUP_REMOVED lines=11> */
.L_x_12:
[----:B------:R-:W-:Y:S05]  /*0140*/  BSYNC.RECONVERGENT B0 ;  /* 0x0000000000007941 */ /* 0x000fea0003800200 */
.L_x_11:
[----:B------:R-:W-:Y:S06]  /*0150*/  BAR.SYNC.DEFER_BLOCKING 0x0 ;  /* 0x0000000000007b1d */ /* 0x000fec0000010000 */
[----:B------:R-:W-:Y:S05]  /*0160*/  @P1 EXIT ;  /* 0x000000000000194d */ /* 0x000fea0003800000 */
[----:B------:R-:W1:Y:S01]  /*0170*/  S2UR UR5, SR_CgaCtaId ;  /* 0x00000000000579c3 */ /* 0x000e620000008800 */
[----:B------:R-:W-:Y:S01]  /*0180*/  IMAD R0, R17, 0x1c, R2 ;  /* 0x0000001c11007824 */ /* 0x000fe200078e0202 */
[----:B------:R-:W-:-:S04]  /*0190*/  UMOV UR4, 0x400 ;  /* 0x0000040000047882 */ /* 0x000fc80000000000 */
[----:B------:R-:W-:Y:S01]  /*01a0*/  SHF.L.U32 R2, R0, 0x2, RZ ;  /* 0x0000000200027819 */ /* 0x000fe200000006ff */
[----:B------:R-:W-:-:S03]  /*01b0*/  IMAD R0, R17, -0x4, R0 ;  /* 0xfffffffc11007824 */ /* 0x000fc600078e0200 */
[----:B------:R-:W2:Y:S01]  /*01c0*/  LDC R5, c[0x3][R2] ;  /* 0x00c0000002057b82 */ /* 0x000ea20000000800 */
[----:B------:R-:W-:-:S07]  /*01d0*/  IMAD R3, R3, 0x240, R0 ;  /* 0x0000024003037824 */ /* 0x000fce00078e0200 */
[----:B------:R-:W3:Y:S01]  /*01e0*/  LDC R18, c[0x3][R2+0x4] ;  /* 0x00c0010002127b82 */ /* 0x000ee20000000800 */
[----:B-1----:R-:W-:-:S07]  /*01f0*/  ULEA UR4, UR5, UR4, 0x18 ;  /* 0x0000000405047291 */ /* 0x002fce000f8ec0ff */
[----:B------:R-:W1:Y:S02]  /*0200*/  LDC R23, c[0x3][R2+0x8] ;  /* 0x00c0020002177b82 */ /* 0x000e640000000800 */
[----:B------:R-:W2:Y:S06]  /*0210*/  LDS.128 R8, [UR4] ;  /* 0x00000004ff087984 */ /* 0x000eac0008000c00 */
[----:B------:R-:W4:Y:S01]  /*0220*/  LDC R16, c[0x3][R2+0xc] ;  /* 0x00c0030002107b82 */ /* 0x000f220000000800 */
[----:B------:R-:W5:Y:S07]  /*0230*/  LDS.128 R12, [UR4+0x10] ;  /* 0x00001004ff0c7984 */ /* 0x000f6e0008000c00 */
[----:B------:R-:W5:Y:S08]  /*0240*/  LDC R21, c[0x3][R2+0x10] ;  /* 0x00c0040002157b82 */ /* 0x000f700000000800 */
[----:B------:R-:W5:Y:S08]  /*0250*/  LDC R20, c[0x3][R2+0x70] ;  /* 0x00c01c0002147b82 */ /* 0x000f700000000800 */
[----:B------:R-:W5:Y:S08]  /*0260*/  LDC R27, c[0x3][R2+0x74] ;  /* 0x00c01d00021b7b82 */ /* 0x000f700000000800 */
[----:B------:R-:W5:Y:S01]  /*0270*/  LDC R24, c[0x3][R2+0x78] ;  /* 0x00c01e0002187b82 */ /* 0x000f620000000800 */
[----:B--2---:R-:W-:-:S07]  /*0280*/  IMAD R8, R8, R5, RZ ;  /* 0x0000000508087224 */ /* 0x004fce00078e02ff */
[----:B------:R-:W2:Y:S01]  /*0290*/  LDC R25, c[0x3][R2+0x7c] ;  /* 0x00c01f0002197b82 */ /* 0x000ea20000000800 */
[----:B0-----:R-:W2:Y:S01]  /*02a0*/  LDS.128 R4, [UR4+0x20] ;  /* 0x00002004ff047984 */ /* 0x001ea20008000c00 */
[----:B---3--:R-:W-:-:S04]  /*02b0*/  IMAD R8, R18, R9, R8 ;  /* 0x0000000912087224 */ /* 0x008fc800078e0208 */
[----:B-1----:R-:W-:Y:S02]  /*02c0*/  IMAD R8, R23, R10, R8 ;  /* 0x0000000a17087224 */ /* 0x002fe400078e0208 */
[----:B------:R-:W0:Y:S02]  /*02d0*/  LDC R22, c[0x3][R2+0x80] ;  /* 0x00c0200002167b82 */ /* 0x000e240000000800 */
[----:B----4-:R-:W-:-:S06]  /*02e0*/  IMAD R8, R16, R11, R8 ;  /* 0x0000000b10087224 */ /* 0x010fcc00078e0208 */
[----:B------:R-:W1:Y:S01]  /*02f0*/  LDC R19, c[0x3][R2+0xe0] ;  /* 0x00c0380002137b82 */ /* 0x000e620000000800 */
[----:B-----5:R-:W-:Y:S02]  /*0300*/  IMAD R12, R12, R21, R8 ;  /* 0x000000150c0c7224 */ /* 0x020fe400078e0208 */
[----:B------:R-:W3:Y:S05]  /*0310*/  LDS.128 R8, [UR4+0x30] ;  /* 0x00003004ff087984 */ /* 0x000eea0008000c00 */
[----:B------:R-:W4:Y:S01]  /*0320*/  LDC R18, c[0x3][R2+0xe4] ;  /* 0x00c0390002127b82 */ /* 0x000f220000000800 */
[----:B------:R-:W-:-:S07]  /*0330*/  IMAD R12, R20, R13, R12 ;  /* 0x0000000d140c7224 */ /* 0x000fce00078e020c */
[----:B------:R-:W3:Y:S01]  /*0340*/  LDC R23, c[0x3][R2+0xe8] ;  /* 0x00c03a0002177b82 */ /* 0x000ee20000000800 */
[----:B------:R-:W-:-:S07]  /*0350*/  IMAD R12, R27, R14, R12 ;  /* 0x0000000e1b0c7224 */ /* 0x000fce00078e020c */
[----:B------:R-:W5:Y:S01]  /*0360*/  LDC R16, c[0x3][R2+0xec] ;  /* 0x00c03b0002107b82 */ /* 0x000f620000000800 */
[----:B------:R-:W-:-:S07]  /*0370*/  IMAD R12, R24, R15, R12 ;  /* 0x0000000f180c7224 */ /* 0x000fce00078e020c */
[----:B------:R-:W5:Y:S01]  /*0380*/  LDC R21, c[0x3][R2+0xf0] ;  /* 0x00c03c0002157b82 */ /* 0x000f620000000800 */
[----:B--2---:R-:W-:Y:S02]  /*0390*/  IMAD R4, R4, R25, R12 ;  /* 0x0000001904047224 */ /* 0x004fe400078e020c */
[----:B------:R-:W2:Y:S05]  /*03a0*/  LDS.128 R12, [UR4+0x40] ;  /* 0x00004004ff0c7984 */ /* 0x000eaa0008000c00 */
[----:B------:R-:W2:Y:S01]  /*03b0*/  LDC R20, c[0x3][R2+0x150] ;  /* 0x00c0540002147b82 */ /* 0x000ea20000000800 */
[----:B0-----:R-:W-:-:S07]  /*03c0*/  IMAD R4, R22, R5, R4 ;  /* 0x0000000516047224 */ /* 0x001fce00078e0204 */
[----:B------:R-:W0:Y:S01]  /*03d0*/  LDC R24, c[0x3][R2+0x154] ;  /* 0x00c0550002187b82 */ /* 0x000e220000000800 */
[----:B-1----:R-:W-:-:S07]  /*03e0*/  IMAD R4, R19, R6, R4 ;  /* 0x0000000613047224 */ /* 0x002fce00078e0204 */
[----:B------:R-:W1:Y:S01]  /*03f0*/  LDC R26, c[0x3][R2+0x158] ;  /* 0x00c05600021a7b82 */ /* 0x000e620000000800 */
[----:B----4-:R-:W-:-:S07]  /*0400*/  IMAD R4, R18, R7, R4 ;  /* 0x0000000712047224 */ /* 0x010fce00078e0204 */
[----:B------:R-:W4:Y:S01]  /*0410*/  LDC R25, c[0x3][R2+0x15c] ;  /* 0x00c0570002197b82 */ /* 0x000f220000000800 */
[----:B---3--:R-:W-:Y:S02]  /*0420*/  IMAD R8, R8, R23, R4 ;  /* 0x0000001708087224 */ /* 0x008fe400078e0204 */
[----:B------:R-:W3:Y:S05]  /*0430*/  LDS.128 R4, [UR4+0x50] ;  /* 0x00005004ff047984 */ /* 0x000eea0008000c00 */
[----:B------:R-:W3:Y:S01]  /*0440*/  LDC R22, c[0x3][R2+0x160] ;  /* 0x00c0580002167b82 */ /* 0x000ee20000000800 */
[----:B-----5:R-:W-:-:S07]  /*0450*/  IMAD R8, R16, R9, R8 ;  /* 0x0000000910087224 */ /* 0x020fce00078e0208 */
[----:B------:R-:W5:Y:S01]  /*0460*/  LDC R19, c[0x3][R2+0x1c0] ;  /* 0x00c0700002137b82 */ /* 0x000f620000000800 */
[----:B------:R-:W-:Y:S02]  /*0470*/  IMAD R8, R21, R10, R8 ;  /* 0x0000000a15087224 */ /* 0x000fe400078e0208 */
[----:B------:R-:W5:Y:S05]  /*0480*/  LDS R21, [UR4+0x60] ;  /* 0x00006004ff157984 */ /* 0x000f6a0008000800 */
[----:B------:R-:W5:Y:S01]  /*0490*/  LDC R23, c[0x3][R2+0x1c8] ;  /* 0x00c0720002177b82 */ /* 0x000f620000000800 */
[----:B--2---:R-:W-:-:S07]  /*04a0*/  IMAD R11, R20, R11, R8 ;  /* 0x0000000b140b7224 */ /* 0x004fce00078e0208 */
[----:B------:R-:W2:Y:S01]  /*04b0*/  LDC R18, c[0x3][R2+0x1cc] ;  /* 0x00c0730002127b82 */ /* 0x000ea20000000800 */
[----:B0-----:R-:W-:-:S07]  /*04c0*/  IMAD R11, R12, R24, R11 ;  /* 0x000000180c0b7224 */ /* 0x001fce00078e020b */
[----:B------:R-:W0:Y:S01]  /*04d0*/  LDC R16, c[0x3][R2+0x1d0] ;  /* 0x00c0740002107b82 */ /* 0x000e220000000800 */
[----:B-1----:R-:W-:-:S07]  /*04e0*/  IMAD R11, R26, R13, R11 ;  /* 0x0000000d1a0b7224 */ /* 0x002fce00078e020b */
[----:B------:R-:W1:Y:S01]  /*04f0*/  LDC.64 R8, c[0x0][0x388] ;  /* 0x0000e200ff087b82 */ /* 0x000e620000000a00 */
[----:B----4-:R-:W-:-:S04]  /*0500*/  IMAD R11, R25, R14, R11 ;  /* 0x0000000e190b7224 */ /* 0x010fc800078e020b */
[----:B---3--:R-:W-:-:S04]  /*0510*/  IMAD R11, R22, R15, R11 ;  /* 0x0000000f160b7224 */ /* 0x008fc800078e020b */
[----:B-----5:R-:W-:-:S04]  /*0520*/  IMAD R4, R4, R19, R11 ;  /* 0x0000001304047224 */ /* 0x020fc800078e020b */
[----:B------:R-:W-:-:S04]  /*0530*/  IMAD R4, R24, R5, R4 ;  /* 0x0000000518047224 */ /* 0x000fc800078e0204 */
[----:B------:R-:W-:Y:S02]  /*0540*/  IMAD R4, R23, R6, R4 ;  /* 0x0000000617047224 */ /* 0x000fe400078e0204 */
[----:B-1----:R-:W-:-:S04]  /*0550*/  IMAD.WIDE.U32 R8, R3, 0x4, R8 ;  /* 0x0000000403087825 */ /* 0x002fc800078e0008 */
[----:B--2---:R-:W-:-:S04]  /*0560*/  IMAD R4, R18, R7, R4 ;  /* 0x0000000712047224 */ /* 0x004fc800078e0204 */
[----:B0-----:R-:W-:-:S05]  /*0570*/  IMAD R21, R21, R16, R4 ;  /* 0x0000001015157224 */ /* 0x001fca00078e0204 */
[----:B------:R-:W-:Y:S01]  /*0580*/  STG.E desc[UR6][R8.64], R21 ;  /* 0x0000001508007986 */ /* 0x000fe2000c101906 */
[----:B------:R-:W-:Y:S05]  /*0590*/  EXIT ;  /* 0x000000000000794d */ /* 0x000fea0003800000 */
.L_x_13:
        /* <DEDUP_REMOVED lines=14> */
.L_x_19:


//--------------------- .nv.shared.reserved.0     --------------------------
	.section	.nv.shared.reserved.0,"aw",@nobits
	.weak		__nv_reservedSMEM_offset_0_alias
	.size		__nv_reservedSMEM_offset_0_alias, 0, 64
	.other		__nv_reservedSMEM_offset_0_alias,@"STO_CUDA_RESERVED_SHARED STV_DEFAULT"
__nv_reservedSMEM_offset_0_alias:
	.zero		0
	.zero		64


//--------------------- .nv.shared._Z7maxpoolPiS_ --------------------------
	.section	.nv.shared._Z7maxpoolPiS_,"aw",@nobits
	.sectionflags	@""
	.align	4
.nv.shared._Z7maxpoolPiS_:
	.zero		1280


//--------------------- .nv.shared._Z10maxpoolingPiS_ --------------------------
	.section	.nv.shared._Z10maxpoolingPiS_,"aw",@nobits
	.sectionflags	@""
	.align	4
.nv.shared._Z10maxpoolingPiS_:
	.zero		3328


//--------------------- .nv.shared._Z5conv1PiS_   --------------------------
	.section	.nv.shared._Z5conv1PiS_,"aw",@nobits
	.sectionflags	@""
	.align	4
.nv.shared._Z5conv1PiS_:
	.zero		1124


//--------------------- .nv.constant0._Z6dense2PiS_S_ --------------------------
	.section	.nv.constant0._Z6dense2PiS_S_,"a",@progbits
	.sectionflags	@""
	.align	4
.nv.constant0._Z6dense2PiS_S_:
	.zero		920


//--------------------- .nv.constant0._Z6dense1PiS_S_ --------------------------
	.section	.nv.constant0._Z6dense1PiS_S_,"a",@progbits
	.sectionflags	@""
	.align	4
.nv.constant0._Z6dense1PiS_S_:
	.zero		920


//--------------------- .nv.constant0._Z7maxpoolPiS_ --------------------------
	.section	.nv.constant0._Z7maxpoolPiS_,"a",@progbits
	.sectionflags	@""
	.align	4
.nv.constant0._Z7maxpoolPiS_:
	.zero		912


//--------------------- .nv.constant0._Z5conv2PiS_S_ --------------------------
	.section	.nv.constant0._Z5conv2PiS_S_,"a",@progbits
	.sectionflags	@""
	.align	4
.nv.constant0._Z5conv2PiS_S_:
	.zero		920


//--------------------- .nv.constant0._Z10maxpoolingPiS_ --------------------------
	.section	.nv.constant0._Z10maxpoolingPiS_,"a",@progbits
	.sectionflags	@""
	.align	4
.nv.constant0._Z10maxpoolingPiS_:
	.zero		912


//--------------------- .nv.constant0._Z5conv1PiS_ --------------------------
	.section	.nv.constant0._Z5conv1PiS_,"a",@progbits
	.sectionflags	@""
	.align	4
.nv.constant0._Z5conv1PiS_:
	.zero		912


//--------------------- SYMBOLS --------------------------

	.type		.nv.reservedSmem.offset0,@object
	.size		.nv.reservedSmem.offset0,0x4
	.type		.nv.reservedSmem.cap,@object
	.size		.nv.reservedSmem.cap,0x4
